//
// Generated by NVIDIA NVVM Compiler
//
// Compiler Build ID: CL-36424714
// Cuda compilation tools, release 13.0, V13.0.88
// Based on NVVM 20.0.0
//

.version 9.0
.target sm_100
.address_size 64

	// .globl	buildFrequencyDataKernel
.global .align 4 .b8 __cudart_i2opi_f[24] = {65, 144, 67, 60, 153, 149, 98, 219, 192, 221, 52, 245, 209, 87, 39, 252, 41, 21, 68, 78, 110, 131, 249, 162};

.visible .entry buildFrequencyDataKernel(
	.param .u64 .ptr .align 1 buildFrequencyDataKernel_param_0,
	.param .u64 .ptr .align 1 buildFrequencyDataKernel_param_1,
	.param .u64 .ptr .align 1 buildFrequencyDataKernel_param_2,
	.param .u32 buildFrequencyDataKernel_param_3,
	.param .u32 buildFrequencyDataKernel_param_4,
	.param .u32 buildFrequencyDataKernel_param_5,
	.param .u32 buildFrequencyDataKernel_param_6,
	.param .f32 buildFrequencyDataKernel_param_7,
	.param .f32 buildFrequencyDataKernel_param_8
)
{
	.local .align 4 .b8 	__local_depot0[28];
	.reg .b64 	%SP;
	.reg .b64 	%SPL;
	.reg .pred 	%p<54>;
	.reg .b32 	%r<194>;
	.reg .b32 	%f<247>;
	.reg .b64 	%rd<91>;
	.reg .b64 	%fd<9>;

	mov.u64 	%SPL, __local_depot0;
	ld.param.u64 	%rd30, [buildFrequencyDataKernel_param_0];
	ld.param.u64 	%rd31, [buildFrequencyDataKernel_param_1];
	ld.param.u64 	%rd32, [buildFrequencyDataKernel_param_2];
	ld.param.u32 	%r60, [buildFrequencyDataKernel_param_3];
	ld.param.u32 	%r61, [buildFrequencyDataKernel_param_4];
	ld.param.u32 	%r62, [buildFrequencyDataKernel_param_5];
	ld.param.f32 	%f45, [buildFrequencyDataKernel_param_7];
	ld.param.f32 	%f46, [buildFrequencyDataKernel_param_8];
	add.u64 	%rd1, %SPL, 0;
	mov.u32 	%r64, %ctaid.x;
	mov.u32 	%r65, %ntid.x;
	mov.u32 	%r66, %tid.x;
	mad.lo.s32 	%r67, %r64, %r65, %r66;
	mov.u32 	%r68, %ctaid.y;
	mov.u32 	%r69, %ntid.y;
	mov.u32 	%r70, %tid.y;
	mad.lo.s32 	%r71, %r68, %r69, %r70;
	mad.lo.s32 	%r1, %r61, %r71, %r67;
	add.s32 	%r73, %r60, -1;
	rem.u32 	%r2, %r67, %r73;
	rem.u32 	%r3, %r71, %r73;
	cvt.rn.f32.u32 	%f47, %r67;
	cvt.rn.f32.u32 	%f48, %r61;
	div.rn.f32 	%f49, %f47, %f48;
	cvt.rn.f32.u32 	%f50, %r71;
	cvt.rn.f32.u32 	%f51, %r62;
	div.rn.f32 	%f52, %f50, %f51;
	fma.rn.f32 	%f1, %f49, 0f40000000, 0fBF800000;
	fma.rn.f32 	%f2, %f52, 0f40000000, 0fBF800000;
	add.f32 	%f3, %f46, 0f3DCCCCCD;
	setp.ge.u32 	%p1, %r67, %r61;
	setp.ge.u32 	%p2, %r71, %r62;
	or.pred  	%p3, %p1, %p2;
	@%p3 bra 	$L__BB0_40;
	cvta.to.global.u64 	%rd34, %rd32;
	cvta.to.global.u64 	%rd35, %rd31;
	mul.wide.u32 	%rd36, %r2, 4;
	add.s64 	%rd37, %rd35, %rd36;
	ld.global.f32 	%f54, [%rd37+4];
	setp.lt.f32 	%p4, %f54, %f45;
	selp.f32 	%f4, %f45, %f54, %p4;
	mul.wide.u32 	%rd38, %r3, 4;
	add.s64 	%rd39, %rd34, %rd38;
	ld.global.f32 	%f55, [%rd39+4];
	setp.lt.f32 	%p5, %f55, %f45;
	selp.f32 	%f5, %f45, %f55, %p5;
	add.f32 	%f56, %f4, 0f3F800000;
	setp.lt.f32 	%p6, %f56, 0f00800000;
	mul.f32 	%f57, %f56, 0f4B000000;
	selp.f32 	%f58, %f57, %f56, %p6;
	selp.f32 	%f59, 0fC1B80000, 0f00000000, %p6;
	mov.b32 	%r74, %f58;
	add.s32 	%r75, %r74, -1060439283;
	and.b32  	%r76, %r75, -8388608;
	sub.s32 	%r77, %r74, %r76;
	mov.b32 	%f60, %r77;
	cvt.rn.f32.s32 	%f61, %r76;
	fma.rn.f32 	%f62, %f61, 0f34000000, %f59;
	add.f32 	%f63, %f60, 0fBF800000;
	fma.rn.f32 	%f64, %f63, 0f3DC6B27F, 0fBE2C7F30;
	fma.rn.f32 	%f65, %f64, %f63, 0f3E2FCF2A;
	fma.rn.f32 	%f66, %f65, %f63, 0fBE374E43;
	fma.rn.f32 	%f67, %f66, %f63, 0f3E520BF4;
	fma.rn.f32 	%f68, %f67, %f63, 0fBE763C8B;
	fma.rn.f32 	%f69, %f68, %f63, 0f3E93BF99;
	fma.rn.f32 	%f70, %f69, %f63, 0fBEB8AA49;
	fma.rn.f32 	%f71, %f70, %f63, 0f3EF6384A;
	fma.rn.f32 	%f72, %f71, %f63, 0fBF38AA3B;
	mul.f32 	%f73, %f63, %f72;
	mul.f32 	%f74, %f63, %f73;
	fma.rn.f32 	%f75, %f63, 0f3FB8AA3B, %f74;
	add.f32 	%f76, %f62, %f75;
	setp.gt.u32 	%p7, %r74, 2139095039;
	fma.rn.f32 	%f77, %f58, 0f7F800000, 0f7F800000;
	selp.f32 	%f78, %f77, %f76, %p7;
	setp.eq.f32 	%p8, %f58, 0f00000000;
	selp.f32 	%f79, 0fFF800000, %f78, %p8;
	cvt.rni.s64.f32 	%rd40, %f79;
	add.s64 	%rd41, %rd40, -1;
	cvt.rn.f32.s64 	%f6, %rd41;
	mov.f32 	%f80, 0f00000000;
	mov.f32 	%f81, 0f3F000000;
	mul.rn.f32 	%f82, %f81, %f80;
	mov.f32 	%f83, 0f3DF6384F;
	mul.rn.f32 	%f84, %f83, %f80;
	fma.rn.f32 	%f85, %f82, 0f3FB8AA3B, 0f00000000;
	add.f32 	%f86, %f85, 0f00000000;
	mul.f32 	%f87, %f84, 0f40400000;
	fma.rn.f32 	%f88, %f87, %f82, %f86;
	fma.rn.f32 	%f89, %f84, 0f00000000, %f88;
	mov.f32 	%f241, 0f3F800000;
	add.rn.f32 	%f7, %f241, %f89;
	mov.f32 	%f90, 0fBF800000;
	add.rn.f32 	%f91, %f7, %f90;
	neg.f32 	%f92, %f91;
	add.rn.f32 	%f8, %f89, %f92;
	setp.eq.s64 	%p9, %rd41, 0;
	@%p9 bra 	$L__BB0_4;
	mul.rn.f32 	%f93, %f7, %f6;
	cvt.rni.f32.f32 	%f94, %f93;
	sub.f32 	%f95, %f93, %f94;
	neg.f32 	%f96, %f93;
	fma.rn.f32 	%f97, %f7, %f6, %f96;
	fma.rn.f32 	%f98, %f8, %f6, %f97;
	add.f32 	%f99, %f95, %f98;
	setp.gt.f32 	%p10, %f94, 0f00000000;
	selp.b32 	%r78, 0, -2097152000, %p10;
	abs.f32 	%f100, %f6;
	setp.num.f32 	%p11, %f100, %f100;
	setp.lt.f32 	%p12, %f93, 0f00000000;
	selp.f32 	%f101, 0f00000000, 0f7F800000, %p12;
	abs.f32 	%f102, %f93;
	setp.gt.f32 	%p13, %f102, 0f43180000;
	cvt.rzi.s32.f32 	%r79, %f94;
	shl.b32 	%r80, %r79, 23;
	sub.s32 	%r81, %r80, %r78;
	mov.b32 	%f103, %r81;
	add.s32 	%r82, %r78, 2130706432;
	mov.b32 	%f104, %r82;
	fma.rn.f32 	%f105, %f99, 0f391FCB8E, 0f3AAF85ED;
	fma.rn.f32 	%f106, %f105, %f99, 0f3C1D9856;
	fma.rn.f32 	%f107, %f106, %f99, 0f3D6357BB;
	fma.rn.f32 	%f108, %f107, %f99, 0f3E75FDEC;
	fma.rn.f32 	%f109, %f108, %f99, 0f3F317218;
	fma.rn.f32 	%f110, %f109, %f99, 0f3F800000;
	mul.f32 	%f111, %f110, %f104;
	mul.f32 	%f112, %f111, %f103;
	selp.f32 	%f241, %f101, %f112, %p13;
	@%p11 bra 	$L__BB0_4;
	mov.f32 	%f113, 0f40000000;
	add.rn.f32 	%f241, %f113, %f6;
$L__BB0_4:
	div.rn.f32 	%f12, %f4, %f241;
	add.f32 	%f115, %f5, 0f3F800000;
	setp.lt.f32 	%p14, %f115, 0f00800000;
	mul.f32 	%f116, %f115, 0f4B000000;
	selp.f32 	%f117, %f116, %f115, %p14;
	selp.f32 	%f118, 0fC1B80000, 0f00000000, %p14;
	mov.b32 	%r83, %f117;
	add.s32 	%r84, %r83, -1060439283;
	and.b32  	%r85, %r84, -8388608;
	sub.s32 	%r86, %r83, %r85;
	mov.b32 	%f119, %r86;
	cvt.rn.f32.s32 	%f120, %r85;
	fma.rn.f32 	%f121, %f120, 0f34000000, %f118;
	add.f32 	%f122, %f119, 0fBF800000;
	fma.rn.f32 	%f123, %f122, 0f3DC6B27F, 0fBE2C7F30;
	fma.rn.f32 	%f124, %f123, %f122, 0f3E2FCF2A;
	fma.rn.f32 	%f125, %f124, %f122, 0fBE374E43;
	fma.rn.f32 	%f126, %f125, %f122, 0f3E520BF4;
	fma.rn.f32 	%f127, %f126, %f122, 0fBE763C8B;
	fma.rn.f32 	%f128, %f127, %f122, 0f3E93BF99;
	fma.rn.f32 	%f129, %f128, %f122, 0fBEB8AA49;
	fma.rn.f32 	%f130, %f129, %f122, 0f3EF6384A;
	fma.rn.f32 	%f131, %f130, %f122, 0fBF38AA3B;
	mul.f32 	%f132, %f122, %f131;
	mul.f32 	%f133, %f122, %f132;
	fma.rn.f32 	%f134, %f122, 0f3FB8AA3B, %f133;
	add.f32 	%f135, %f121, %f134;
	setp.gt.u32 	%p15, %r83, 2139095039;
	fma.rn.f32 	%f136, %f117, 0f7F800000, 0f7F800000;
	selp.f32 	%f137, %f136, %f135, %p15;
	setp.eq.f32 	%p16, %f117, 0f00000000;
	selp.f32 	%f138, 0fFF800000, %f137, %p16;
	cvt.rni.s64.f32 	%rd42, %f138;
	add.s64 	%rd43, %rd42, -1;
	cvt.rn.f32.s64 	%f13, %rd43;
	mul.rn.f32 	%f139, %f7, %f13;
	neg.f32 	%f140, %f139;
	fma.rn.f32 	%f141, %f7, %f13, %f140;
	fma.rn.f32 	%f142, %f8, %f13, %f141;
	cvt.rni.f32.f32 	%f143, %f139;
	sub.f32 	%f144, %f139, %f143;
	add.f32 	%f145, %f144, %f142;
	fma.rn.f32 	%f146, %f145, 0f391FCB8E, 0f3AAF85ED;
	fma.rn.f32 	%f147, %f146, %f145, 0f3C1D9856;
	fma.rn.f32 	%f148, %f147, %f145, 0f3D6357BB;
	fma.rn.f32 	%f149, %f148, %f145, 0f3E75FDEC;
	fma.rn.f32 	%f150, %f149, %f145, 0f3F317218;
	fma.rn.f32 	%f151, %f150, %f145, 0f3F800000;
	cvt.rzi.s32.f32 	%r87, %f143;
	setp.gt.f32 	%p17, %f143, 0f00000000;
	selp.b32 	%r88, 0, -2097152000, %p17;
	add.s32 	%r89, %r88, 2130706432;
	mov.b32 	%f152, %r89;
	mul.f32 	%f153, %f151, %f152;
	shl.b32 	%r90, %r87, 23;
	sub.s32 	%r91, %r90, %r88;
	mov.b32 	%f154, %r91;
	mul.f32 	%f155, %f153, %f154;
	abs.f32 	%f156, %f139;
	setp.gt.f32 	%p18, %f156, 0f43180000;
	setp.lt.f32 	%p19, %f139, 0f00000000;
	selp.f32 	%f157, 0f00000000, 0f7F800000, %p19;
	selp.f32 	%f14, %f157, %f155, %p18;
	setp.eq.s64 	%p20, %rd43, 0;
	mov.f32 	%f242, 0f3F800000;
	@%p20 bra 	$L__BB0_7;
	abs.f32 	%f158, %f13;
	setp.num.f32 	%p21, %f158, %f158;
	mov.f32 	%f242, %f14;
	@%p21 bra 	$L__BB0_7;
	mov.f32 	%f159, 0f40000000;
	add.rn.f32 	%f242, %f159, %f13;
$L__BB0_7:
	div.rn.f32 	%f17, %f5, %f242;
	fma.rn.f32 	%f18, %f1, %f12, %f3;
	mul.f32 	%f160, %f18, 0f3F22F983;
	cvt.rni.s32.f32 	%r181, %f160;
	cvt.rn.f32.s32 	%f161, %r181;
	fma.rn.f32 	%f162, %f161, 0fBFC90FDA, %f18;
	fma.rn.f32 	%f163, %f161, 0fB3A22168, %f162;
	fma.rn.f32 	%f243, %f161, 0fA7C234C5, %f163;
	abs.f32 	%f20, %f18;
	setp.ltu.f32 	%p22, %f20, 0f47CE4780;
	@%p22 bra 	$L__BB0_15;
	setp.neu.f32 	%p23, %f20, 0f7F800000;
	@%p23 bra 	$L__BB0_10;
	mov.f32 	%f166, 0f00000000;
	mul.rn.f32 	%f243, %f18, %f166;
	mov.b32 	%r181, 0;
	bra.uni 	$L__BB0_15;
$L__BB0_10:
	mov.b32 	%r5, %f18;
	shl.b32 	%r93, %r5, 8;
	or.b32  	%r6, %r93, -2147483648;
	mov.b64 	%rd81, 0;
	mov.b32 	%r178, 0;
	mov.u64 	%rd79, __cudart_i2opi_f;
	mov.u64 	%rd80, %rd1;
$L__BB0_11:
	.pragma "nounroll";
	ld.global.nc.u32 	%r94, [%rd79];
	mad.wide.u32 	%rd46, %r94, %r6, %rd81;
	shr.u64 	%rd81, %rd46, 32;
	st.local.u32 	[%rd80], %rd46;
	add.s32 	%r178, %r178, 1;
	add.s64 	%rd80, %rd80, 4;
	add.s64 	%rd79, %rd79, 4;
	setp.ne.s32 	%p24, %r178, 6;
	@%p24 bra 	$L__BB0_11;
	shr.u32 	%r95, %r5, 23;
	st.local.u32 	[%rd1+24], %rd81;
	and.b32  	%r9, %r95, 31;
	and.b32  	%r96, %r95, 224;
	add.s32 	%r97, %r96, -128;
	shr.u32 	%r98, %r97, 5;
	mul.wide.u32 	%rd47, %r98, 4;
	sub.s64 	%rd8, %rd1, %rd47;
	ld.local.u32 	%r179, [%rd8+24];
	ld.local.u32 	%r180, [%rd8+20];
	setp.eq.s32 	%p25, %r9, 0;
	@%p25 bra 	$L__BB0_14;
	shf.l.wrap.b32 	%r179, %r180, %r179, %r9;
	ld.local.u32 	%r99, [%rd8+16];
	shf.l.wrap.b32 	%r180, %r99, %r180, %r9;
$L__BB0_14:
	shr.u32 	%r100, %r179, 30;
	shf.l.wrap.b32 	%r101, %r180, %r179, 2;
	shl.b32 	%r102, %r180, 2;
	shr.u32 	%r103, %r101, 31;
	add.s32 	%r104, %r103, %r100;
	neg.s32 	%r105, %r104;
	setp.lt.s32 	%p26, %r5, 0;
	selp.b32 	%r181, %r105, %r104, %p26;
	xor.b32  	%r106, %r101, %r5;
	shr.s32 	%r107, %r101, 31;
	xor.b32  	%r108, %r107, %r101;
	xor.b32  	%r109, %r107, %r102;
	cvt.u64.u32 	%rd48, %r108;
	shl.b64 	%rd49, %rd48, 32;
	cvt.u64.u32 	%rd50, %r109;
	or.b64  	%rd51, %rd49, %rd50;
	cvt.rn.f64.s64 	%fd1, %rd51;
	mul.f64 	%fd2, %fd1, 0d3BF921FB54442D19;
	cvt.rn.f32.f64 	%f164, %fd2;
	neg.f32 	%f165, %f164;
	setp.lt.s32 	%p27, %r106, 0;
	selp.f32 	%f243, %f165, %f164, %p27;
$L__BB0_15:
	mul.rn.f32 	%f167, %f243, %f243;
	and.b32  	%r111, %r181, 1;
	setp.eq.b32 	%p28, %r111, 1;
	selp.f32 	%f168, 0f3F800000, %f243, %p28;
	fma.rn.f32 	%f169, %f167, %f168, 0f00000000;
	fma.rn.f32 	%f170, %f167, 0f37CBAC00, 0fBAB607ED;
	selp.f32 	%f171, %f170, 0fB94D4153, %p28;
	selp.f32 	%f172, 0f3D2AAABB, 0f3C0885E4, %p28;
	fma.rn.f32 	%f173, %f171, %f167, %f172;
	selp.f32 	%f174, 0fBEFFFFFF, 0fBE2AAAA8, %p28;
	fma.rn.f32 	%f175, %f173, %f167, %f174;
	fma.rn.f32 	%f176, %f175, %f169, %f168;
	and.b32  	%r112, %r181, 2;
	setp.eq.s32 	%p29, %r112, 0;
	mov.f32 	%f177, 0f00000000;
	sub.f32 	%f178, %f177, %f176;
	selp.f32 	%f24, %f176, %f178, %p29;
	fma.rn.f32 	%f25, %f2, %f12, %f3;
	mul.f32 	%f179, %f25, 0f3F22F983;
	cvt.rni.s32.f32 	%r185, %f179;
	cvt.rn.f32.s32 	%f180, %r185;
	fma.rn.f32 	%f181, %f180, 0fBFC90FDA, %f25;
	fma.rn.f32 	%f182, %f180, 0fB3A22168, %f181;
	fma.rn.f32 	%f244, %f180, 0fA7C234C5, %f182;
	abs.f32 	%f27, %f25;
	setp.ltu.f32 	%p30, %f27, 0f47CE4780;
	@%p30 bra 	$L__BB0_23;
	setp.neu.f32 	%p31, %f27, 0f7F800000;
	@%p31 bra 	$L__BB0_18;
	mov.f32 	%f185, 0f00000000;
	mul.rn.f32 	%f244, %f25, %f185;
	mov.b32 	%r185, 0;
	bra.uni 	$L__BB0_23;
$L__BB0_18:
	mov.b32 	%r19, %f25;
	shl.b32 	%r114, %r19, 8;
	or.b32  	%r20, %r114, -2147483648;
	mov.b64 	%rd84, 0;
	mov.b32 	%r182, 0;
	mov.u64 	%rd82, __cudart_i2opi_f;
	mov.u64 	%rd83, %rd1;
$L__BB0_19:
	.pragma "nounroll";
	ld.global.nc.u32 	%r115, [%rd82];
	mad.wide.u32 	%rd54, %r115, %r20, %rd84;
	shr.u64 	%rd84, %rd54, 32;
	st.local.u32 	[%rd83], %rd54;
	add.s32 	%r182, %r182, 1;
	add.s64 	%rd83, %rd83, 4;
	add.s64 	%rd82, %rd82, 4;
	setp.ne.s32 	%p32, %r182, 6;
	@%p32 bra 	$L__BB0_19;
	shr.u32 	%r116, %r19, 23;
	st.local.u32 	[%rd1+24], %rd84;
	and.b32  	%r23, %r116, 31;
	and.b32  	%r117, %r116, 224;
	add.s32 	%r118, %r117, -128;
	shr.u32 	%r119, %r118, 5;
	mul.wide.u32 	%rd55, %r119, 4;
	sub.s64 	%rd15, %rd1, %rd55;
	ld.local.u32 	%r183, [%rd15+24];
	ld.local.u32 	%r184, [%rd15+20];
	setp.eq.s32 	%p33, %r23, 0;
	@%p33 bra 	$L__BB0_22;
	shf.l.wrap.b32 	%r183, %r184, %r183, %r23;
	ld.local.u32 	%r120, [%rd15+16];
	shf.l.wrap.b32 	%r184, %r120, %r184, %r23;
$L__BB0_22:
	shr.u32 	%r121, %r183, 30;
	shf.l.wrap.b32 	%r122, %r184, %r183, 2;
	shl.b32 	%r123, %r184, 2;
	shr.u32 	%r124, %r122, 31;
	add.s32 	%r125, %r124, %r121;
	neg.s32 	%r126, %r125;
	setp.lt.s32 	%p34, %r19, 0;
	selp.b32 	%r185, %r126, %r125, %p34;
	xor.b32  	%r127, %r122, %r19;
	shr.s32 	%r128, %r122, 31;
	xor.b32  	%r129, %r128, %r122;
	xor.b32  	%r130, %r128, %r123;
	cvt.u64.u32 	%rd56, %r129;
	shl.b64 	%rd57, %rd56, 32;
	cvt.u64.u32 	%rd58, %r130;
	or.b64  	%rd59, %rd57, %rd58;
	cvt.rn.f64.s64 	%fd3, %rd59;
	mul.f64 	%fd4, %fd3, 0d3BF921FB54442D19;
	cvt.rn.f32.f64 	%f183, %fd4;
	neg.f32 	%f184, %f183;
	setp.lt.s32 	%p35, %r127, 0;
	selp.f32 	%f244, %f184, %f183, %p35;
$L__BB0_23:
	add.s32 	%r132, %r185, 1;
	mul.rn.f32 	%f186, %f244, %f244;
	and.b32  	%r133, %r185, 1;
	setp.eq.b32 	%p36, %r133, 1;
	selp.f32 	%f187, %f244, 0f3F800000, %p36;
	fma.rn.f32 	%f188, %f186, %f187, 0f00000000;
	fma.rn.f32 	%f189, %f186, 0f37CBAC00, 0fBAB607ED;
	selp.f32 	%f190, 0fB94D4153, %f189, %p36;
	selp.f32 	%f191, 0f3C0885E4, 0f3D2AAABB, %p36;
	fma.rn.f32 	%f192, %f190, %f186, %f191;
	selp.f32 	%f193, 0fBE2AAAA8, 0fBEFFFFFF, %p36;
	fma.rn.f32 	%f194, %f192, %f186, %f193;
	fma.rn.f32 	%f195, %f194, %f188, %f187;
	and.b32  	%r134, %r132, 2;
	setp.eq.s32 	%p37, %r134, 0;
	mov.f32 	%f196, 0f00000000;
	sub.f32 	%f197, %f196, %f195;
	selp.f32 	%f198, %f195, %f197, %p37;
	mul.f32 	%f31, %f24, %f198;
	fma.rn.f32 	%f32, %f2, %f17, %f3;
	mul.f32 	%f199, %f32, 0f3F22F983;
	cvt.rni.s32.f32 	%r189, %f199;
	cvt.rn.f32.s32 	%f200, %r189;
	fma.rn.f32 	%f201, %f200, 0fBFC90FDA, %f32;
	fma.rn.f32 	%f202, %f200, 0fB3A22168, %f201;
	fma.rn.f32 	%f245, %f200, 0fA7C234C5, %f202;
	abs.f32 	%f34, %f32;
	setp.ltu.f32 	%p38, %f34, 0f47CE4780;
	@%p38 bra 	$L__BB0_31;
	setp.neu.f32 	%p39, %f34, 0f7F800000;
	@%p39 bra 	$L__BB0_26;
	mov.f32 	%f205, 0f00000000;
	mul.rn.f32 	%f245, %f32, %f205;
	mov.b32 	%r189, 0;
	bra.uni 	$L__BB0_31;
$L__BB0_26:
	mov.b32 	%r33, %f32;
	shl.b32 	%r136, %r33, 8;
	or.b32  	%r34, %r136, -2147483648;
	mov.b64 	%rd87, 0;
	mov.b32 	%r186, 0;
	mov.u64 	%rd85, __cudart_i2opi_f;
	mov.u64 	%rd86, %rd1;
$L__BB0_27:
	.pragma "nounroll";
	ld.global.nc.u32 	%r137, [%rd85];
	mad.wide.u32 	%rd62, %r137, %r34, %rd87;
	shr.u64 	%rd87, %rd62, 32;
	st.local.u32 	[%rd86], %rd62;
	add.s32 	%r186, %r186, 1;
	add.s64 	%rd86, %rd86, 4;
	add.s64 	%rd85, %rd85, 4;
	setp.ne.s32 	%p40, %r186, 6;
	@%p40 bra 	$L__BB0_27;
	shr.u32 	%r138, %r33, 23;
	st.local.u32 	[%rd1+24], %rd87;
	and.b32  	%r37, %r138, 31;
	and.b32  	%r139, %r138, 224;
	add.s32 	%r140, %r139, -128;
	shr.u32 	%r141, %r140, 5;
	mul.wide.u32 	%rd63, %r141, 4;
	sub.s64 	%rd22, %rd1, %rd63;
	ld.local.u32 	%r187, [%rd22+24];
	ld.local.u32 	%r188, [%rd22+20];
	setp.eq.s32 	%p41, %r37, 0;
	@%p41 bra 	$L__BB0_30;
	shf.l.wrap.b32 	%r187, %r188, %r187, %r37;
	ld.local.u32 	%r142, [%rd22+16];
	shf.l.wrap.b32 	%r188, %r142, %r188, %r37;
$L__BB0_30:
	shr.u32 	%r143, %r187, 30;
	shf.l.wrap.b32 	%r144, %r188, %r187, 2;
	shl.b32 	%r145, %r188, 2;
	shr.u32 	%r146, %r144, 31;
	add.s32 	%r147, %r146, %r143;
	neg.s32 	%r148, %r147;
	setp.lt.s32 	%p42, %r33, 0;
	selp.b32 	%r189, %r148, %r147, %p42;
	xor.b32  	%r149, %r144, %r33;
	shr.s32 	%r150, %r144, 31;
	xor.b32  	%r151, %r150, %r144;
	xor.b32  	%r152, %r150, %r145;
	cvt.u64.u32 	%rd64, %r151;
	shl.b64 	%rd65, %rd64, 32;
	cvt.u64.u32 	%rd66, %r152;
	or.b64  	%rd67, %rd65, %rd66;
	cvt.rn.f64.s64 	%fd5, %rd67;
	mul.f64 	%fd6, %fd5, 0d3BF921FB54442D19;
	cvt.rn.f32.f64 	%f203, %fd6;
	neg.f32 	%f204, %f203;
	setp.lt.s32 	%p43, %r149, 0;
	selp.f32 	%f245, %f204, %f203, %p43;
$L__BB0_31:
	mul.rn.f32 	%f206, %f245, %f245;
	and.b32  	%r154, %r189, 1;
	setp.eq.b32 	%p44, %r154, 1;
	selp.f32 	%f207, 0f3F800000, %f245, %p44;
	fma.rn.f32 	%f208, %f206, %f207, 0f00000000;
	fma.rn.f32 	%f209, %f206, 0f37CBAC00, 0fBAB607ED;
	selp.f32 	%f210, %f209, 0fB94D4153, %p44;
	selp.f32 	%f211, 0f3D2AAABB, 0f3C0885E4, %p44;
	fma.rn.f32 	%f212, %f210, %f206, %f211;
	selp.f32 	%f213, 0fBEFFFFFF, 0fBE2AAAA8, %p44;
	fma.rn.f32 	%f214, %f212, %f206, %f213;
	fma.rn.f32 	%f215, %f214, %f208, %f207;
	and.b32  	%r155, %r189, 2;
	setp.eq.s32 	%p45, %r155, 0;
	mov.f32 	%f216, 0f00000000;
	sub.f32 	%f217, %f216, %f215;
	selp.f32 	%f38, %f215, %f217, %p45;
	fma.rn.f32 	%f39, %f1, %f17, %f3;
	mul.f32 	%f218, %f39, 0f3F22F983;
	cvt.rni.s32.f32 	%r193, %f218;
	cvt.rn.f32.s32 	%f219, %r193;
	fma.rn.f32 	%f220, %f219, 0fBFC90FDA, %f39;
	fma.rn.f32 	%f221, %f219, 0fB3A22168, %f220;
	fma.rn.f32 	%f246, %f219, 0fA7C234C5, %f221;
	abs.f32 	%f41, %f39;
	setp.ltu.f32 	%p46, %f41, 0f47CE4780;
	@%p46 bra 	$L__BB0_39;
	setp.neu.f32 	%p47, %f41, 0f7F800000;
	@%p47 bra 	$L__BB0_34;
	mov.f32 	%f224, 0f00000000;
	mul.rn.f32 	%f246, %f39, %f224;
	mov.b32 	%r193, 0;
	bra.uni 	$L__BB0_39;
$L__BB0_34:
	mov.b32 	%r47, %f39;
	shl.b32 	%r157, %r47, 8;
	or.b32  	%r48, %r157, -2147483648;
	mov.b64 	%rd90, 0;
	mov.b32 	%r190, 0;
	mov.u64 	%rd88, __cudart_i2opi_f;
	mov.u64 	%rd89, %rd1;
$L__BB0_35:
	.pragma "nounroll";
	ld.global.nc.u32 	%r158, [%rd88];
	mad.wide.u32 	%rd70, %r158, %r48, %rd90;
	shr.u64 	%rd90, %rd70, 32;
	st.local.u32 	[%rd89], %rd70;
	add.s32 	%r190, %r190, 1;
	add.s64 	%rd89, %rd89, 4;
	add.s64 	%rd88, %rd88, 4;
	setp.ne.s32 	%p48, %r190, 6;
	@%p48 bra 	$L__BB0_35;
	shr.u32 	%r159, %r47, 23;
	st.local.u32 	[%rd1+24], %rd90;
	and.b32  	%r51, %r159, 31;
	and.b32  	%r160, %r159, 224;
	add.s32 	%r161, %r160, -128;
	shr.u32 	%r162, %r161, 5;
	mul.wide.u32 	%rd71, %r162, 4;
	sub.s64 	%rd29, %rd1, %rd71;
	ld.local.u32 	%r191, [%rd29+24];
	ld.local.u32 	%r192, [%rd29+20];
	setp.eq.s32 	%p49, %r51, 0;
	@%p49 bra 	$L__BB0_38;
	shf.l.wrap.b32 	%r191, %r192, %r191, %r51;
	ld.local.u32 	%r163, [%rd29+16];
	shf.l.wrap.b32 	%r192, %r163, %r192, %r51;
$L__BB0_38:
	shr.u32 	%r164, %r191, 30;
	shf.l.wrap.b32 	%r165, %r192, %r191, 2;
	shl.b32 	%r166, %r192, 2;
	shr.u32 	%r167, %r165, 31;
	add.s32 	%r168, %r167, %r164;
	neg.s32 	%r169, %r168;
	setp.lt.s32 	%p50, %r47, 0;
	selp.b32 	%r193, %r169, %r168, %p50;
	xor.b32  	%r170, %r165, %r47;
	shr.s32 	%r171, %r165, 31;
	xor.b32  	%r172, %r171, %r165;
	xor.b32  	%r173, %r171, %r166;
	cvt.u64.u32 	%rd72, %r172;
	shl.b64 	%rd73, %rd72, 32;
	cvt.u64.u32 	%rd74, %r173;
	or.b64  	%rd75, %rd73, %rd74;
	cvt.rn.f64.s64 	%fd7, %rd75;
	mul.f64 	%fd8, %fd7, 0d3BF921FB54442D19;
	cvt.rn.f32.f64 	%f222, %fd8;
	neg.f32 	%f223, %f222;
	setp.lt.s32 	%p51, %r170, 0;
	selp.f32 	%f246, %f223, %f222, %p51;
$L__BB0_39:
	add.s32 	%r175, %r193, 1;
	mul.rn.f32 	%f225, %f246, %f246;
	and.b32  	%r176, %r193, 1;
	setp.eq.b32 	%p52, %r176, 1;
	selp.f32 	%f226, %f246, 0f3F800000, %p52;
	fma.rn.f32 	%f227, %f225, %f226, 0f00000000;
	fma.rn.f32 	%f228, %f225, 0f37CBAC00, 0fBAB607ED;
	selp.f32 	%f229, 0fB94D4153, %f228, %p52;
	selp.f32 	%f230, 0f3C0885E4, 0f3D2AAABB, %p52;
	fma.rn.f32 	%f231, %f229, %f225, %f230;
	selp.f32 	%f232, 0fBE2AAAA8, 0fBEFFFFFF, %p52;
	fma.rn.f32 	%f233, %f231, %f225, %f232;
	fma.rn.f32 	%f234, %f233, %f227, %f226;
	and.b32  	%r177, %r175, 2;
	setp.eq.s32 	%p53, %r177, 0;
	mov.f32 	%f235, 0f00000000;
	sub.f32 	%f236, %f235, %f234;
	selp.f32 	%f237, %f234, %f236, %p53;
	mul.f32 	%f238, %f38, %f237;
	mul.f32 	%f239, %f238, 0f3DCCCCCD;
	cvta.to.global.u64 	%rd76, %rd30;
	mul.wide.u32 	%rd77, %r1, 8;
	add.s64 	%rd78, %rd76, %rd77;
	mul.f32 	%f240, %f31, 0f3DCCCCCD;
	st.global.v2.f32 	[%rd78], {%f240, %f239};
$L__BB0_40:
	ret;

}
	// .globl	generateSpectrumKernel
.visible .entry generateSpectrumKernel(
	.param .u64 .ptr .align 1 generateSpectrumKernel_param_0,
	.param .u64 .ptr .align 1 generateSpectrumKernel_param_1,
	.param .u64 .ptr .align 1 generateSpectrumKernel_param_2,
	.param .u32 generateSpectrumKernel_param_3,
	.param .u32 generateSpectrumKernel_param_4,
	.param .u32 generateSpectrumKernel_param_5,
	.param .f32 generateSpectrumKernel_param_6,
	.param .f32 generateSpectrumKernel_param_7,
	.param .f32 generateSpectrumKernel_param_8
)
{
	.local .align 4 .b8 	__local_depot1[28];
	.reg .b64 	%SP;
	.reg .b64 	%SPL;
	.reg .pred 	%p<36>;
	.reg .b32 	%r<177>;
	.reg .b32 	%f<136>;
	.reg .b64 	%rd<88>;
	.reg .b64 	%fd<9>;

	mov.u64 	%SPL, __local_depot1;
	ld.param.u64 	%rd30, [generateSpectrumKernel_param_0];
	ld.param.u64 	%rd31, [generateSpectrumKernel_param_1];
	ld.param.u64 	%rd32, [generateSpectrumKernel_param_2];
	ld.param.u32 	%r58, [generateSpectrumKernel_param_3];
	ld.param.u32 	%r59, [generateSpectrumKernel_param_4];
	ld.param.u32 	%r60, [generateSpectrumKernel_param_5];
	ld.param.f32 	%f29, [generateSpectrumKernel_param_6];
	ld.param.f32 	%f30, [generateSpectrumKernel_param_7];
	ld.param.f32 	%f31, [generateSpectrumKernel_param_8];
	add.u64 	%rd1, %SPL, 0;
	mov.u32 	%r62, %ctaid.x;
	mov.u32 	%r63, %ntid.x;
	mov.u32 	%r64, %tid.x;
	mad.lo.s32 	%r65, %r62, %r63, %r64;
	mov.u32 	%r66, %ctaid.y;
	mov.u32 	%r67, %ntid.y;
	mov.u32 	%r68, %tid.y;
	mad.lo.s32 	%r69, %r66, %r67, %r68;
	mad.lo.s32 	%r1, %r58, %r69, %r65;
	sub.s32 	%r71, %r60, %r69;
	sub.s32 	%r72, %r59, %r65;
	mad.lo.s32 	%r2, %r71, %r58, %r72;
	mad.lo.s32 	%r3, %r59, %r69, %r65;
	mov.f32 	%f32, 0f40C90FDB;
	div.rn.f32 	%f33, %f32, %f31;
	neg.s32 	%r73, %r59;
	cvt.rn.f32.s32 	%f34, %r73;
	cvt.rn.f32.u32 	%f35, %r65;
	fma.rn.f32 	%f36, %f34, 0f3F000000, %f35;
	mul.f32 	%f37, %f36, %f33;
	neg.s32 	%r74, %r60;
	cvt.rn.f32.s32 	%f38, %r74;
	cvt.rn.f32.u32 	%f39, %r69;
	fma.rn.f32 	%f40, %f38, 0f3F000000, %f39;
	mul.f32 	%f41, %f40, %f33;
	mul.f32 	%f42, %f41, %f41;
	fma.rn.f32 	%f1, %f37, %f37, %f42;
	setp.le.u32 	%p1, %r59, %r65;
	setp.le.u32 	%p2, %r60, %r69;
	or.pred  	%p3, %p1, %p2;
	@%p3 bra 	$L__BB1_34;
	cvta.to.global.u64 	%rd34, %rd30;
	sqrt.rn.f32 	%f43, %f1;
	mul.f32 	%f44, %f43, 0f411CF5C3;
	sqrt.rn.f32 	%f2, %f44;
	mul.wide.u32 	%rd35, %r1, 8;
	add.s64 	%rd36, %rd34, %rd35;
	ld.global.v2.f32 	{%f4, %f3}, [%rd36];
	mul.wide.u32 	%rd37, %r2, 8;
	add.s64 	%rd38, %rd34, %rd37;
	ld.global.v2.f32 	{%f6, %f5}, [%rd38];
	mul.f32 	%f7, %f29, %f2;
	mul.f32 	%f45, %f7, 0f3F22F983;
	cvt.rni.s32.f32 	%r168, %f45;
	cvt.rn.f32.s32 	%f46, %r168;
	fma.rn.f32 	%f47, %f46, 0fBFC90FDA, %f7;
	fma.rn.f32 	%f48, %f46, 0fB3A22168, %f47;
	fma.rn.f32 	%f133, %f46, 0fA7C234C5, %f48;
	abs.f32 	%f9, %f7;
	setp.ltu.f32 	%p4, %f9, 0f47CE4780;
	mov.u32 	%r164, %r168;
	mov.f32 	%f132, %f133;
	@%p4 bra 	$L__BB1_9;
	setp.neu.f32 	%p5, %f9, 0f7F800000;
	@%p5 bra 	$L__BB1_4;
	mov.f32 	%f51, 0f00000000;
	mul.rn.f32 	%f132, %f7, %f51;
	mov.b32 	%r164, 0;
	bra.uni 	$L__BB1_9;
$L__BB1_4:
	mov.b32 	%r5, %f7;
	shl.b32 	%r76, %r5, 8;
	or.b32  	%r6, %r76, -2147483648;
	mov.b64 	%rd78, 0;
	mov.b32 	%r161, 0;
	mov.u64 	%rd76, __cudart_i2opi_f;
	mov.u64 	%rd77, %rd1;
$L__BB1_5:
	.pragma "nounroll";
	ld.global.nc.u32 	%r77, [%rd76];
	mad.wide.u32 	%rd41, %r77, %r6, %rd78;
	shr.u64 	%rd78, %rd41, 32;
	st.local.u32 	[%rd77], %rd41;
	add.s32 	%r161, %r161, 1;
	add.s64 	%rd77, %rd77, 4;
	add.s64 	%rd76, %rd76, 4;
	setp.ne.s32 	%p6, %r161, 6;
	@%p6 bra 	$L__BB1_5;
	shr.u32 	%r78, %r5, 23;
	st.local.u32 	[%rd1+24], %rd78;
	and.b32  	%r9, %r78, 31;
	and.b32  	%r79, %r78, 224;
	add.s32 	%r80, %r79, -128;
	shr.u32 	%r81, %r80, 5;
	mul.wide.u32 	%rd42, %r81, 4;
	sub.s64 	%rd8, %rd1, %rd42;
	ld.local.u32 	%r162, [%rd8+24];
	ld.local.u32 	%r163, [%rd8+20];
	setp.eq.s32 	%p7, %r9, 0;
	@%p7 bra 	$L__BB1_8;
	shf.l.wrap.b32 	%r162, %r163, %r162, %r9;
	ld.local.u32 	%r82, [%rd8+16];
	shf.l.wrap.b32 	%r163, %r82, %r163, %r9;
$L__BB1_8:
	shr.u32 	%r83, %r162, 30;
	shf.l.wrap.b32 	%r84, %r163, %r162, 2;
	shl.b32 	%r85, %r163, 2;
	shr.u32 	%r86, %r84, 31;
	add.s32 	%r87, %r86, %r83;
	neg.s32 	%r88, %r87;
	setp.lt.s32 	%p8, %r5, 0;
	selp.b32 	%r164, %r88, %r87, %p8;
	xor.b32  	%r89, %r84, %r5;
	shr.s32 	%r90, %r84, 31;
	xor.b32  	%r91, %r90, %r84;
	xor.b32  	%r92, %r90, %r85;
	cvt.u64.u32 	%rd43, %r91;
	shl.b64 	%rd44, %rd43, 32;
	cvt.u64.u32 	%rd45, %r92;
	or.b64  	%rd46, %rd44, %rd45;
	cvt.rn.f64.s64 	%fd1, %rd46;
	mul.f64 	%fd2, %fd1, 0d3BF921FB54442D19;
	cvt.rn.f32.f64 	%f49, %fd2;
	neg.f32 	%f50, %f49;
	setp.lt.s32 	%p9, %r89, 0;
	selp.f32 	%f132, %f50, %f49, %p9;
$L__BB1_9:
	setp.ltu.f32 	%p10, %f9, 0f47CE4780;
	add.s32 	%r94, %r164, 1;
	mul.rn.f32 	%f52, %f132, %f132;
	and.b32  	%r95, %r164, 1;
	setp.eq.b32 	%p11, %r95, 1;
	selp.f32 	%f53, %f132, 0f3F800000, %p11;
	fma.rn.f32 	%f54, %f52, %f53, 0f00000000;
	fma.rn.f32 	%f55, %f52, 0f37CBAC00, 0fBAB607ED;
	selp.f32 	%f56, 0fB94D4153, %f55, %p11;
	selp.f32 	%f57, 0f3C0885E4, 0f3D2AAABB, %p11;
	fma.rn.f32 	%f58, %f56, %f52, %f57;
	selp.f32 	%f59, 0fBE2AAAA8, 0fBEFFFFFF, %p11;
	fma.rn.f32 	%f60, %f58, %f52, %f59;
	fma.rn.f32 	%f61, %f60, %f54, %f53;
	and.b32  	%r96, %r94, 2;
	setp.eq.s32 	%p12, %r96, 0;
	mov.f32 	%f62, 0f00000000;
	sub.f32 	%f63, %f62, %f61;
	selp.f32 	%f13, %f61, %f63, %p12;
	@%p10 bra 	$L__BB1_17;
	setp.neu.f32 	%p13, %f9, 0f7F800000;
	@%p13 bra 	$L__BB1_12;
	mov.f32 	%f66, 0f00000000;
	mul.rn.f32 	%f133, %f7, %f66;
	mov.b32 	%r168, 0;
	bra.uni 	$L__BB1_17;
$L__BB1_12:
	mov.b32 	%r18, %f7;
	shl.b32 	%r98, %r18, 8;
	or.b32  	%r19, %r98, -2147483648;
	mov.b64 	%rd81, 0;
	mov.b32 	%r165, 0;
	mov.u64 	%rd79, __cudart_i2opi_f;
	mov.u64 	%rd80, %rd1;
$L__BB1_13:
	.pragma "nounroll";
	ld.global.nc.u32 	%r99, [%rd79];
	mad.wide.u32 	%rd49, %r99, %r19, %rd81;
	shr.u64 	%rd81, %rd49, 32;
	st.local.u32 	[%rd80], %rd49;
	add.s32 	%r165, %r165, 1;
	add.s64 	%rd80, %rd80, 4;
	add.s64 	%rd79, %rd79, 4;
	setp.ne.s32 	%p14, %r165, 6;
	@%p14 bra 	$L__BB1_13;
	shr.u32 	%r100, %r18, 23;
	st.local.u32 	[%rd1+24], %rd81;
	and.b32  	%r22, %r100, 31;
	and.b32  	%r101, %r100, 224;
	add.s32 	%r102, %r101, -128;
	shr.u32 	%r103, %r102, 5;
	mul.wide.u32 	%rd50, %r103, 4;
	sub.s64 	%rd15, %rd1, %rd50;
	ld.local.u32 	%r166, [%rd15+24];
	ld.local.u32 	%r167, [%rd15+20];
	setp.eq.s32 	%p15, %r22, 0;
	@%p15 bra 	$L__BB1_16;
	shf.l.wrap.b32 	%r166, %r167, %r166, %r22;
	ld.local.u32 	%r104, [%rd15+16];
	shf.l.wrap.b32 	%r167, %r104, %r167, %r22;
$L__BB1_16:
	shr.u32 	%r105, %r166, 30;
	shf.l.wrap.b32 	%r106, %r167, %r166, 2;
	shl.b32 	%r107, %r167, 2;
	shr.u32 	%r108, %r106, 31;
	add.s32 	%r109, %r108, %r105;
	neg.s32 	%r110, %r109;
	setp.lt.s32 	%p16, %r18, 0;
	selp.b32 	%r168, %r110, %r109, %p16;
	xor.b32  	%r111, %r106, %r18;
	shr.s32 	%r112, %r106, 31;
	xor.b32  	%r113, %r112, %r106;
	xor.b32  	%r114, %r112, %r107;
	cvt.u64.u32 	%rd51, %r113;
	shl.b64 	%rd52, %rd51, 32;
	cvt.u64.u32 	%rd53, %r114;
	or.b64  	%rd54, %rd52, %rd53;
	cvt.rn.f64.s64 	%fd3, %rd54;
	mul.f64 	%fd4, %fd3, 0d3BF921FB54442D19;
	cvt.rn.f32.f64 	%f64, %fd4;
	neg.f32 	%f65, %f64;
	setp.lt.s32 	%p17, %r111, 0;
	selp.f32 	%f133, %f65, %f64, %p17;
$L__BB1_17:
	mul.rn.f32 	%f67, %f133, %f133;
	and.b32  	%r116, %r168, 1;
	setp.eq.b32 	%p18, %r116, 1;
	selp.f32 	%f68, 0f3F800000, %f133, %p18;
	fma.rn.f32 	%f69, %f67, %f68, 0f00000000;
	fma.rn.f32 	%f70, %f67, 0f37CBAC00, 0fBAB607ED;
	selp.f32 	%f71, %f70, 0fB94D4153, %p18;
	selp.f32 	%f72, 0f3D2AAABB, 0f3C0885E4, %p18;
	fma.rn.f32 	%f73, %f71, %f67, %f72;
	selp.f32 	%f74, 0fBEFFFFFF, 0fBE2AAAA8, %p18;
	fma.rn.f32 	%f75, %f73, %f67, %f74;
	fma.rn.f32 	%f76, %f75, %f69, %f68;
	and.b32  	%r117, %r168, 2;
	setp.eq.s32 	%p19, %r117, 0;
	mov.f32 	%f77, 0f00000000;
	sub.f32 	%f78, %f77, %f76;
	selp.f32 	%f79, %f76, %f78, %p19;
	mul.f32 	%f80, %f4, %f13;
	mul.f32 	%f81, %f3, %f79;
	sub.f32 	%f17, %f80, %f81;
	mul.f32 	%f82, %f4, %f79;
	fma.rn.f32 	%f18, %f3, %f13, %f82;
	neg.f32 	%f83, %f2;
	mul.f32 	%f19, %f29, %f83;
	mul.f32 	%f84, %f19, 0f3F22F983;
	cvt.rni.s32.f32 	%r176, %f84;
	cvt.rn.f32.s32 	%f85, %r176;
	fma.rn.f32 	%f86, %f85, 0fBFC90FDA, %f19;
	fma.rn.f32 	%f87, %f85, 0fB3A22168, %f86;
	fma.rn.f32 	%f135, %f85, 0fA7C234C5, %f87;
	abs.f32 	%f21, %f19;
	setp.ltu.f32 	%p20, %f21, 0f47CE4780;
	mov.u32 	%r172, %r176;
	mov.f32 	%f134, %f135;
	@%p20 bra 	$L__BB1_25;
	setp.neu.f32 	%p21, %f21, 0f7F800000;
	@%p21 bra 	$L__BB1_20;
	mov.f32 	%f90, 0f00000000;
	mul.rn.f32 	%f134, %f19, %f90;
	mov.b32 	%r172, 0;
	bra.uni 	$L__BB1_25;
$L__BB1_20:
	mov.b32 	%r32, %f19;
	shl.b32 	%r119, %r32, 8;
	or.b32  	%r33, %r119, -2147483648;
	mov.b64 	%rd84, 0;
	mov.b32 	%r169, 0;
	mov.u64 	%rd82, __cudart_i2opi_f;
	mov.u64 	%rd83, %rd1;
$L__BB1_21:
	.pragma "nounroll";
	ld.global.nc.u32 	%r120, [%rd82];
	mad.wide.u32 	%rd57, %r120, %r33, %rd84;
	shr.u64 	%rd84, %rd57, 32;
	st.local.u32 	[%rd83], %rd57;
	add.s32 	%r169, %r169, 1;
	add.s64 	%rd83, %rd83, 4;
	add.s64 	%rd82, %rd82, 4;
	setp.ne.s32 	%p22, %r169, 6;
	@%p22 bra 	$L__BB1_21;
	shr.u32 	%r121, %r32, 23;
	st.local.u32 	[%rd1+24], %rd84;
	and.b32  	%r36, %r121, 31;
	and.b32  	%r122, %r121, 224;
	add.s32 	%r123, %r122, -128;
	shr.u32 	%r124, %r123, 5;
	mul.wide.u32 	%rd58, %r124, 4;
	sub.s64 	%rd22, %rd1, %rd58;
	ld.local.u32 	%r170, [%rd22+24];
	ld.local.u32 	%r171, [%rd22+20];
	setp.eq.s32 	%p23, %r36, 0;
	@%p23 bra 	$L__BB1_24;
	shf.l.wrap.b32 	%r170, %r171, %r170, %r36;
	ld.local.u32 	%r125, [%rd22+16];
	shf.l.wrap.b32 	%r171, %r125, %r171, %r36;
$L__BB1_24:
	shr.u32 	%r126, %r170, 30;
	shf.l.wrap.b32 	%r127, %r171, %r170, 2;
	shl.b32 	%r128, %r171, 2;
	shr.u32 	%r129, %r127, 31;
	add.s32 	%r130, %r129, %r126;
	neg.s32 	%r131, %r130;
	setp.lt.s32 	%p24, %r32, 0;
	selp.b32 	%r172, %r131, %r130, %p24;
	xor.b32  	%r132, %r127, %r32;
	shr.s32 	%r133, %r127, 31;
	xor.b32  	%r134, %r133, %r127;
	xor.b32  	%r135, %r133, %r128;
	cvt.u64.u32 	%rd59, %r134;
	shl.b64 	%rd60, %rd59, 32;
	cvt.u64.u32 	%rd61, %r135;
	or.b64  	%rd62, %rd60, %rd61;
	cvt.rn.f64.s64 	%fd5, %rd62;
	mul.f64 	%fd6, %fd5, 0d3BF921FB54442D19;
	cvt.rn.f32.f64 	%f88, %fd6;
	neg.f32 	%f89, %f88;
	setp.lt.s32 	%p25, %r132, 0;
	selp.f32 	%f134, %f89, %f88, %p25;
$L__BB1_25:
	setp.ltu.f32 	%p26, %f21, 0f47CE4780;
	add.s32 	%r137, %r172, 1;
	mul.rn.f32 	%f91, %f134, %f134;
	and.b32  	%r138, %r172, 1;
	setp.eq.b32 	%p27, %r138, 1;
	selp.f32 	%f92, %f134, 0f3F800000, %p27;
	fma.rn.f32 	%f93, %f91, %f92, 0f00000000;
	fma.rn.f32 	%f94, %f91, 0f37CBAC00, 0fBAB607ED;
	selp.f32 	%f95, 0fB94D4153, %f94, %p27;
	selp.f32 	%f96, 0f3C0885E4, 0f3D2AAABB, %p27;
	fma.rn.f32 	%f97, %f95, %f91, %f96;
	selp.f32 	%f98, 0fBE2AAAA8, 0fBEFFFFFF, %p27;
	fma.rn.f32 	%f99, %f97, %f91, %f98;
	fma.rn.f32 	%f100, %f99, %f93, %f92;
	and.b32  	%r139, %r137, 2;
	setp.eq.s32 	%p28, %r139, 0;
	mov.f32 	%f101, 0f00000000;
	sub.f32 	%f102, %f101, %f100;
	selp.f32 	%f25, %f100, %f102, %p28;
	@%p26 bra 	$L__BB1_33;
	setp.neu.f32 	%p29, %f21, 0f7F800000;
	@%p29 bra 	$L__BB1_28;
	mov.f32 	%f105, 0f00000000;
	mul.rn.f32 	%f135, %f19, %f105;
	mov.b32 	%r176, 0;
	bra.uni 	$L__BB1_33;
$L__BB1_28:
	mov.b32 	%r45, %f19;
	shl.b32 	%r141, %r45, 8;
	or.b32  	%r46, %r141, -2147483648;
	mov.b64 	%rd87, 0;
	mov.b32 	%r173, 0;
	mov.u64 	%rd85, __cudart_i2opi_f;
	mov.u64 	%rd86, %rd1;
$L__BB1_29:
	.pragma "nounroll";
	ld.global.nc.u32 	%r142, [%rd85];
	mad.wide.u32 	%rd65, %r142, %r46, %rd87;
	shr.u64 	%rd87, %rd65, 32;
	st.local.u32 	[%rd86], %rd65;
	add.s32 	%r173, %r173, 1;
	add.s64 	%rd86, %rd86, 4;
	add.s64 	%rd85, %rd85, 4;
	setp.ne.s32 	%p30, %r173, 6;
	@%p30 bra 	$L__BB1_29;
	shr.u32 	%r143, %r45, 23;
	st.local.u32 	[%rd1+24], %rd87;
	and.b32  	%r49, %r143, 31;
	and.b32  	%r144, %r143, 224;
	add.s32 	%r145, %r144, -128;
	shr.u32 	%r146, %r145, 5;
	mul.wide.u32 	%rd66, %r146, 4;
	sub.s64 	%rd29, %rd1, %rd66;
	ld.local.u32 	%r174, [%rd29+24];
	ld.local.u32 	%r175, [%rd29+20];
	setp.eq.s32 	%p31, %r49, 0;
	@%p31 bra 	$L__BB1_32;
	shf.l.wrap.b32 	%r174, %r175, %r174, %r49;
	ld.local.u32 	%r147, [%rd29+16];
	shf.l.wrap.b32 	%r175, %r147, %r175, %r49;
$L__BB1_32:
	shr.u32 	%r148, %r174, 30;
	shf.l.wrap.b32 	%r149, %r175, %r174, 2;
	shl.b32 	%r150, %r175, 2;
	shr.u32 	%r151, %r149, 31;
	add.s32 	%r152, %r151, %r148;
	neg.s32 	%r153, %r152;
	setp.lt.s32 	%p32, %r45, 0;
	selp.b32 	%r176, %r153, %r152, %p32;
	xor.b32  	%r154, %r149, %r45;
	shr.s32 	%r155, %r149, 31;
	xor.b32  	%r156, %r155, %r149;
	xor.b32  	%r157, %r155, %r150;
	cvt.u64.u32 	%rd67, %r156;
	shl.b64 	%rd68, %rd67, 32;
	cvt.u64.u32 	%rd69, %r157;
	or.b64  	%rd70, %rd68, %rd69;
	cvt.rn.f64.s64 	%fd7, %rd70;
	mul.f64 	%fd8, %fd7, 0d3BF921FB54442D19;
	cvt.rn.f32.f64 	%f103, %fd8;
	neg.f32 	%f104, %f103;
	setp.lt.s32 	%p33, %r154, 0;
	selp.f32 	%f135, %f104, %f103, %p33;
$L__BB1_33:
	mul.rn.f32 	%f106, %f135, %f135;
	and.b32  	%r159, %r176, 1;
	setp.eq.b32 	%p34, %r159, 1;
	selp.f32 	%f107, 0f3F800000, %f135, %p34;
	fma.rn.f32 	%f108, %f106, %f107, 0f00000000;
	fma.rn.f32 	%f109, %f106, 0f37CBAC00, 0fBAB607ED;
	selp.f32 	%f110, %f109, 0fB94D4153, %p34;
	selp.f32 	%f111, 0f3D2AAABB, 0f3C0885E4, %p34;
	fma.rn.f32 	%f112, %f110, %f106, %f111;
	selp.f32 	%f113, 0fBEFFFFFF, 0fBE2AAAA8, %p34;
	fma.rn.f32 	%f114, %f112, %f106, %f113;
	fma.rn.f32 	%f115, %f114, %f108, %f107;
	and.b32  	%r160, %r176, 2;
	setp.eq.s32 	%p35, %r160, 0;
	mov.f32 	%f116, 0f00000000;
	sub.f32 	%f117, %f116, %f115;
	selp.f32 	%f118, %f115, %f117, %p35;
	mul.f32 	%f119, %f5, %f118;
	fma.rn.f32 	%f120, %f6, %f25, %f119;
	mul.f32 	%f121, %f6, %f118;
	mul.f32 	%f122, %f5, %f25;
	sub.f32 	%f123, %f121, %f122;
	add.f32 	%f124, %f17, %f120;
	add.f32 	%f125, %f18, %f123;
	cvta.to.global.u64 	%rd71, %rd32;
	mul.wide.u32 	%rd72, %r3, 8;
	add.s64 	%rd73, %rd71, %rd72;
	ld.global.v2.f32 	{%f126, %f127}, [%rd73];
	sub.f32 	%f128, %f126, %f124;
	fma.rn.f32 	%f129, %f30, %f128, %f124;
	sub.f32 	%f130, %f127, %f125;
	fma.rn.f32 	%f131, %f30, %f130, %f125;
	cvta.to.global.u64 	%rd74, %rd31;
	add.s64 	%rd75, %rd74, %rd72;
	st.global.v2.f32 	[%rd75], {%f129, %f131};
$L__BB1_34:
	ret;

}
	// .globl	updateHeightmapKernel
.visible .entry updateHeightmapKernel(
	.param .u64 .ptr .align 1 updateHeightmapKernel_param_0,
	.param .u64 .ptr .align 1 updateHeightmapKernel_param_1,
	.param .u32 updateHeightmapKernel_param_2
)
{
	.reg .pred 	%p<2>;
	.reg .b32 	%r<13>;
	.reg .b32 	%f<4>;
	.reg .b64 	%rd<9>;

	ld.param.u64 	%rd1, [updateHeightmapKernel_param_0];
	ld.param.u64 	%rd2, [updateHeightmapKernel_param_1];
	ld.param.u32 	%r1, [updateHeightmapKernel_param_2];
	cvta.to.global.u64 	%rd3, %rd1;
	cvta.to.global.u64 	%rd4, %rd2;
	mov.u32 	%r2, %ctaid.x;
	mov.u32 	%r3, %ntid.x;
	mov.u32 	%r4, %tid.x;
	mad.lo.s32 	%r5, %r2, %r3, %r4;
	mov.u32 	%r6, %ctaid.y;
	mov.u32 	%r7, %ntid.y;
	mov.u32 	%r8, %tid.y;
	mad.lo.s32 	%r9, %r6, %r7, %r8;
	mad.lo.s32 	%r10, %r1, %r9, %r5;
	add.s32 	%r11, %r5, %r9;
	and.b32  	%r12, %r11, 1;
	setp.eq.b32 	%p1, %r12, 1;
	mul.wide.u32 	%rd5, %r10, 8;
	add.s64 	%rd6, %rd4, %rd5;
	ld.global.f32 	%f1, [%rd6];
	neg.f32 	%f2, %f1;
	selp.f32 	%f3, %f2, %f1, %p1;
	mul.wide.u32 	%rd7, %r10, 4;
	add.s64 	%rd8, %rd3, %rd7;
	st.global.f32 	[%rd8], %f3;
	ret;

}
	// .globl	calculateSlopeKernel
.visible .entry calculateSlopeKernel(
	.param .u64 .ptr .align 1 calculateSlopeKernel_param_0,
	.param .u64 .ptr .align 1 calculateSlopeKernel_param_1,
	.param .u32 calculateSlopeKernel_param_2,
	.param .u32 calculateSlopeKernel_param_3
)
{
	.reg .pred 	%p<8>;
	.reg .b32 	%r<18>;
	.reg .b32 	%f<12>;
	.reg .b64 	%rd<15>;

	ld.param.u64 	%rd1, [calculateSlopeKernel_param_0];
	ld.param.u64 	%rd2, [calculateSlopeKernel_param_1];
	ld.param.u32 	%r2, [calculateSlopeKernel_param_2];
	ld.param.u32 	%r3, [calculateSlopeKernel_param_3];
	mov.u32 	%r4, %ctaid.x;
	mov.u32 	%r5, %ntid.x;
	mov.u32 	%r6, %tid.x;
	mad.lo.s32 	%r7, %r4, %r5, %r6;
	mov.u32 	%r8, %ctaid.y;
	mov.u32 	%r9, %ntid.y;
	mov.u32 	%r10, %tid.y;
	mad.lo.s32 	%r11, %r8, %r9, %r10;
	mad.lo.s32 	%r1, %r2, %r11, %r7;
	setp.eq.s32 	%p1, %r7, 0;
	setp.eq.s32 	%p2, %r11, 0;
	or.pred  	%p3, %p1, %p2;
	add.s32 	%r12, %r2, -1;
	setp.ge.u32 	%p4, %r7, %r12;
	or.pred  	%p5, %p3, %p4;
	add.s32 	%r13, %r3, -1;
	setp.ge.u32 	%p6, %r11, %r13;
	mov.f32 	%f10, 0f00000000;
	or.pred  	%p7, %p5, %p6;
	mov.f32 	%f11, %f10;
	@%p7 bra 	$L__BB3_2;
	cvta.to.global.u64 	%rd3, %rd1;
	add.s32 	%r14, %r1, 1;
	mul.wide.u32 	%rd4, %r14, 4;
	add.s64 	%rd5, %rd3, %rd4;
	ld.global.f32 	%f6, [%rd5];
	add.s32 	%r15, %r1, -1;
	mul.wide.u32 	%rd6, %r15, 4;
	add.s64 	%rd7, %rd3, %rd6;
	ld.global.f32 	%f7, [%rd7];
	sub.f32 	%f11, %f6, %f7;
	add.s32 	%r16, %r1, %r2;
	mul.wide.u32 	%rd8, %r16, 4;
	add.s64 	%rd9, %rd3, %rd8;
	ld.global.f32 	%f8, [%rd9];
	sub.s32 	%r17, %r1, %r2;
	mul.wide.u32 	%rd10, %r17, 4;
	add.s64 	%rd11, %rd3, %rd10;
	ld.global.f32 	%f9, [%rd11];
	sub.f32 	%f10, %f8, %f9;
$L__BB3_2:
	cvta.to.global.u64 	%rd12, %rd2;
	mul.wide.u32 	%rd13, %r1, 8;
	add.s64 	%rd14, %rd12, %rd13;
	st.global.v2.f32 	[%rd14], {%f11, %f10};
	ret;

}


// ===== COMPILED SASS (sm_100) =====

	.target	sm_100

	.elftype	@"ET_EXEC"


//--------------------- .note.nv.tkinfo           --------------------------
	.section	.note.nv.tkinfo,"",@"SHT_NOTE"
	.sectionflags	@"SHF_NOTE_NV_TKINFO"
	.tkinfo
        /*0018*/ 	.word	0x00000002
        /*0030*/ 	.string	""
        /*0030*/ 	.string	"ptxas"
        /*0030*/ 	.string	"Cuda compilation tools, release 13.0, V13.0.88"
        /*0030*/ 	.string	"Build cuda_13.0.r13.0/compiler.36424714_0"
        /*0030*/ 	.string	"-arch sm_100 -m 64 "



//--------------------- .note.nv.cuinfo           --------------------------
	.section	.note.nv.cuinfo,"",@"SHT_NOTE"
	.sectionflags	@"SHF_NOTE_NV_CUINFO"
        /*0018*/ 	.short	0x0002
        /*001a*/ 	.short	0x0064
        /*001c*/ 	.short	0x0082
	.zero		2


//--------------------- .nv.info                  --------------------------
	.section	.nv.info,"",@"SHT_CUDA_INFO"
	.align	4


	//----- nvinfo : EIATTR_REGCOUNT
	.align		4
        /*0000*/ 	.byte	0x04, 0x2f
        /*0002*/ 	.short	(.L_2 - .L_1)
	.align		4
.L_1:
        /*0004*/ 	.word	index@(buildFrequencyDataKernel)
        /*0008*/ 	.word	0x00000018


	//----- nvinfo : EIATTR_FRAME_SIZE
	.align		4
.L_2:
        /*000c*/ 	.byte	0x04, 0x11
        /*000e*/ 	.short	(.L_4 - .L_3)
	.align		4
.L_3:
        /*0010*/ 	.word	index@($__internal_2_$__cuda_sm3x_div_rn_noftz_f32_slowpath)
        /*0014*/ 	.word	0x00000020


	//----- nvinfo : EIATTR_FRAME_SIZE
	.align		4
.L_4:
        /*0018*/ 	.byte	0x04, 0x11
        /*001a*/ 	.short	(.L_6 - .L_5)
	.align		4
.L_5:
        /*001c*/ 	.word	index@(buildFrequencyDataKernel)
        /*0020*/ 	.word	0x00000020


	//----- nvinfo : EIATTR_REGCOUNT
	.align		4
.L_6:
        /*0024*/ 	.byte	0x04, 0x2f
        /*0026*/ 	.short	(.L_8 - .L_7)
	.align		4
.L_7:
        /*0028*/ 	.word	index@(generateSpectrumKernel)
        /*002c*/ 	.word	0x00000019


	//----- nvinfo : EIATTR_FRAME_SIZE
	.align		4
.L_8:
        /*0030*/ 	.byte	0x04, 0x11
        /*0032*/ 	.short	(.L_10 - .L_9)
	.align		4
.L_9:
        /*0034*/ 	.word	index@($__internal_1_$__cuda_sm3x_div_rn_noftz_f32_slowpath)
        /*0038*/ 	.word	0x00000020


	//----- nvinfo : EIATTR_FRAME_SIZE
	.align		4
.L_10:
        /*003c*/ 	.byte	0x04, 0x11
        /*003e*/ 	.short	(.L_12 - .L_11)
	.align		4
.L_11:
        /*0040*/ 	.word	index@($__internal_0_$__cuda_sm20_sqrt_rn_f32_slowpath)
        /*0044*/ 	.word	0x00000020


	//----- nvinfo : EIATTR_FRAME_SIZE
	.align		4
.L_12:
        /*0048*/ 	.byte	0x04, 0x11
        /*004a*/ 	.short	(.L_14 - .L_13)
	.align		4
.L_13:
        /*004c*/ 	.word	index@(generateSpectrumKernel)
        /*0050*/ 	.word	0x00000020


	//----- nvinfo : EIATTR_REGCOUNT
	.align		4
.L_14:
        /*0054*/ 	.byte	0x04, 0x2f
        /*0056*/ 	.short	(.L_16 - .L_15)
	.align		4
.L_15:
        /*0058*/ 	.word	index@(updateHeightmapKernel)
        /*005c*/ 	.word	0x0000000c


	//----- nvinfo : EIATTR_FRAME_SIZE
	.align		4
.L_16:
        /*0060*/ 	.byte	0x04, 0x11
        /*0062*/ 	.short	(.L_18 - .L_17)
	.align		4
.L_17:
        /*0064*/ 	.word	index@(updateHeightmapKernel)
        /*0068*/ 	.word	0x00000000


	//----- nvinfo : EIATTR_REGCOUNT
	.align		4
.L_18:
        /*006c*/ 	.byte	0x04, 0x2f
        /*006e*/ 	.short	(.L_20 - .L_19)
	.align		4
.L_19:
        /*0070*/ 	.word	index@(calculateSlopeKernel)
        /*0074*/ 	.word	0x00000012


	//----- nvinfo : EIATTR_FRAME_SIZE
	.align		4
.L_20:
        /*0078*/ 	.byte	0x04, 0x11
        /*007a*/ 	.short	(.L_22 - .L_21)
	.align		4
.L_21:
        /*007c*/ 	.word	index@(calculateSlopeKernel)
        /*0080*/ 	.word	0x00000000


	//----- nvinfo : EIATTR_MIN_STACK_SIZE
	.align		4
.L_22:
        /*0084*/ 	.byte	0x04, 0x12
        /*0086*/ 	.short	(.L_24 - .L_23)
	.align		4
.L_23:
        /*0088*/ 	.word	index@(calculateSlopeKernel)
        /*008c*/ 	.word	0x00000000


	//----- nvinfo : EIATTR_MIN_STACK_SIZE
	.align		4
.L_24:
        /*0090*/ 	.byte	0x04, 0x12
        /*0092*/ 	.short	(.L_26 - .L_25)
	.align		4
.L_25:
        /*0094*/ 	.word	index@(updateHeightmapKernel)
        /*0098*/ 	.word	0x00000000


	//----- nvinfo : EIATTR_MIN_STACK_SIZE
	.align		4
.L_26:
        /*009c*/ 	.byte	0x04, 0x12
        /*009e*/ 	.short	(.L_28 - .L_27)
	.align		4
.L_27:
        /*00a0*/ 	.word	index@(generateSpectrumKernel)
        /*00a4*/ 	.word	0x00000020


	//----- nvinfo : EIATTR_MIN_STACK_SIZE
	.align		4
.L_28:
        /*00a8*/ 	.byte	0x04, 0x12
        /*00aa*/ 	.short	(.L_30 - .L_29)
	.align		4
.L_29:
        /*00ac*/ 	.word	index@(buildFrequencyDataKernel)
        /*00b0*/ 	.word	0x00000020
.L_30:


//--------------------- .nv.compat                --------------------------
	.section	.nv.compat,"",@"SHT_CUDA_COMPAT_INFO"
	.align	4
        /*0000*/ 	.byte	0x02, 0x09, 0x00, 0x00, 0x02, 0x02, 0x01, 0x00, 0x02, 0x05, 0x05, 0x00, 0x03, 0x07, 0x01, 0x01
        /*0010*/ 	.byte	0x02, 0x03, 0x00, 0x00, 0x02, 0x06, 0x01, 0x00, 0x04, 0x0b, 0x08, 0x00, 0x01, 0x00, 0x00, 0x00
        /*0020*/ 	.byte	0x00, 0x00, 0x00, 0x00


//--------------------- .nv.info.calculateSlopeKernel --------------------------
	.section	.nv.info.calculateSlopeKernel,"",@"SHT_CUDA_INFO"
	.sectionflags	@""
	.align	4


	//----- nvinfo : EIATTR_CUDA_API_VERSION
	.align		4
        /*0000*/ 	.byte	0x04, 0x37
        /*0002*/ 	.short	(.L_32 - .L_31)
.L_31:
        /*0004*/ 	.word	0x00000082


	//----- nvinfo : EIATTR_KPARAM_INFO
	.align		4
.L_32:
        /*0008*/ 	.byte	0x04, 0x17
        /*000a*/ 	.short	(.L_34 - .L_33)
.L_33:
        /*000c*/ 	.word	0x00000000
        /*0010*/ 	.short	0x0003
        /*0012*/ 	.short	0x0014
        /*0014*/ 	.byte	0x00, 0xf0, 0x11, 0x00


	//----- nvinfo : EIATTR_KPARAM_INFO
	.align		4
.L_34:
        /*0018*/ 	.byte	0x04, 0x17
        /*001a*/ 	.short	(.L_36 - .L_35)
.L_35:
        /*001c*/ 	.word	0x00000000
        /*0020*/ 	.short	0x0002
        /*0022*/ 	.short	0x0010
        /*0024*/ 	.byte	0x00, 0xf0, 0x11, 0x00


	//----- nvinfo : EIATTR_KPARAM_INFO
	.align		4
.L_36:
        /*0028*/ 	.byte	0x04, 0x17
        /*002a*/ 	.short	(.L_38 - .L_37)
.L_37:
        /*002c*/ 	.word	0x00000000
        /*0030*/ 	.short	0x0001
        /*0032*/ 	.short	0x0008
        /*0034*/ 	.byte	0x00, 0xf5, 0x21, 0x00


	//----- nvinfo : EIATTR_KPARAM_INFO
	.align		4
.L_38:
        /*0038*/ 	.byte	0x04, 0x17
        /*003a*/ 	.short	(.L_40 - .L_39)
.L_39:
        /*003c*/ 	.word	0x00000000
        /*0040*/ 	.short	0x0000
        /*0042*/ 	.short	0x0000
        /*0044*/ 	.byte	0x00, 0xf5, 0x21, 0x00


	//----- nvinfo : EIATTR_SPARSE_MMA_MASK
	.align		4
.L_40:
        /*0048*/ 	.byte	0x03, 0x50
        /*004a*/ 	.short	0x0000


	//----- nvinfo : EIATTR_MAXREG_COUNT
	.align		4
        /*004c*/ 	.byte	0x03, 0x1b
        /*004e*/ 	.short	0x00ff


	//----- nvinfo : EIATTR_MERCURY_ISA_VERSION
	.align		4
        /*0050*/ 	.byte	0x03, 0x5f
        /*0052*/ 	.short	0x0101


	//----- nvinfo : EIATTR_VRC_CTA_INIT_COUNT
	.align		4
        /*0054*/ 	.byte	0x02, 0x4a
	.zero		1
	.zero		1


	//----- nvinfo : EIATTR_EXIT_INSTR_OFFSETS
	.align		4
        /*0058*/ 	.byte	0x04, 0x1c
        /*005a*/ 	.short	(.L_42 - .L_41)


	//   ....[0]....
.L_41:
        /*005c*/ 	.word	0x00000250


	//----- nvinfo : EIATTR_CBANK_PARAM_SIZE
	.align		4
.L_42:
        /*0060*/ 	.byte	0x03, 0x19
        /*0062*/ 	.short	0x0018


	//----- nvinfo : EIATTR_PARAM_CBANK
	.align		4
        /*0064*/ 	.byte	0x04, 0x0a
        /*0066*/ 	.short	(.L_44 - .L_43)
	.align		4
.L_43:
        /*0068*/ 	.word	index@(.nv.constant0.calculateSlopeKernel)
        /*006c*/ 	.short	0x0380
        /*006e*/ 	.short	0x0018


	//----- nvinfo : EIATTR_SW_WAR
	.align		4
.L_44:
        /*0070*/ 	.byte	0x04, 0x36
        /*0072*/ 	.short	(.L_46 - .L_45)
.L_45:
        /*0074*/ 	.word	0x00000008
.L_46:


//--------------------- .nv.info.updateHeightmapKernel --------------------------
	.section	.nv.info.updateHeightmapKernel,"",@"SHT_CUDA_INFO"
	.sectionflags	@""
	.align	4


	//----- nvinfo : EIATTR_CUDA_API_VERSION
	.align		4
        /*0000*/ 	.byte	0x04, 0x37
        /*0002*/ 	.short	(.L_48 - .L_47)
.L_47:
        /*0004*/ 	.word	0x00000082


	//----- nvinfo : EIATTR_KPARAM_INFO
	.align		4
.L_48:
        /*0008*/ 	.byte	0x04, 0x17
        /*000a*/ 	.short	(.L_50 - .L_49)
.L_49:
        /*000c*/ 	.word	0x00000000
        /*0010*/ 	.short	0x0002
        /*0012*/ 	.short	0x0010
        /*0014*/ 	.byte	0x00, 0xf0, 0x11, 0x00


	//----- nvinfo : EIATTR_KPARAM_INFO
	.align		4
.L_50:
        /*0018*/ 	.byte	0x04, 0x17
        /*001a*/ 	.short	(.L_52 - .L_51)
.L_51:
        /*001c*/ 	.word	0x00000000
        /*0020*/ 	.short	0x0001
        /*0022*/ 	.short	0x0008
        /*0024*/ 	.byte	0x00, 0xf5, 0x21, 0x00


	//----- nvinfo : EIATTR_KPARAM_INFO
	.align		4
.L_52:
        /*0028*/ 	.byte	0x04, 0x17
        /*002a*/ 	.short	(.L_54 - .L_53)
.L_53:
        /*002c*/ 	.word	0x00000000
        /*0030*/ 	.short	0x0000
        /*0032*/ 	.short	0x0000
        /*0034*/ 	.byte	0x00, 0xf5, 0x21, 0x00


	//----- nvinfo : EIATTR_SPARSE_MMA_MASK
	.align		4
.L_54:
        /*0038*/ 	.byte	0x03, 0x50
        /*003a*/ 	.short	0x0000


	//----- nvinfo : EIATTR_MAXREG_COUNT
	.align		4
        /*003c*/ 	.byte	0x03, 0x1b
        /*003e*/ 	.short	0x00ff


	//----- nvinfo : EIATTR_MERCURY_ISA_VERSION
	.align		4
        /*0040*/ 	.byte	0x03, 0x5f
        /*0042*/ 	.short	0x0101


	//----- nvinfo : EIATTR_VRC_CTA_INIT_COUNT
	.align		4
        /*0044*/ 	.byte	0x02, 0x4a
	.zero		1
	.zero		1


	//----- nvinfo : EIATTR_EXIT_INSTR_OFFSETS
	.align		4
        /*0048*/ 	.byte	0x04, 0x1c
        /*004a*/ 	.short	(.L_56 - .L_55)


	//   ....[0]....
.L_55:
        /*004c*/ 	.word	0x00000160


	//----- nvinfo : EIATTR_CBANK_PARAM_SIZE
	.align		4
.L_56:
        /*0050*/ 	.byte	0x03, 0x19
        /*0052*/ 	.short	0x0014


	//----- nvinfo : EIATTR_PARAM_CBANK
	.align		4
        /*0054*/ 	.byte	0x04, 0x0a
        /*0056*/ 	.short	(.L_58 - .L_57)
	.align		4
.L_57:
        /*0058*/ 	.word	index@(.nv.constant0.updateHeightmapKernel)
        /*005c*/ 	.short	0x0380
        /*005e*/ 	.short	0x0014


	//----- nvinfo : EIATTR_SW_WAR
	.align		4
.L_58:
        /*0060*/ 	.byte	0x04, 0x36
        /*0062*/ 	.short	(.L_60 - .L_59)
.L_59:
        /*0064*/ 	.word	0x00000008
.L_60:


//--------------------- .nv.info.generateSpectrumKernel --------------------------
	.section	.nv.info.generateSpectrumKernel,"",@"SHT_CUDA_INFO"
	.sectionflags	@""
	.align	4


	//----- nvinfo : EIATTR_CUDA_API_VERSION
	.align		4
        /*0000*/ 	.byte	0x04, 0x37
        /*0002*/ 	.short	(.L_62 - .L_61)
.L_61:
        /*0004*/ 	.word	0x00000082


	//----- nvinfo : EIATTR_KPARAM_INFO
	.align		4
.L_62:
        /*0008*/ 	.byte	0x04, 0x17
        /*000a*/ 	.short	(.L_64 - .L_63)
.L_63:
        /*000c*/ 	.word	0x00000000
        /*0010*/ 	.short	0x0008
        /*0012*/ 	.short	0x002c
        /*0014*/ 	.byte	0x00, 0xf0, 0x11, 0x00


	//----- nvinfo : EIATTR_KPARAM_INFO
	.align		4
.L_64:
        /*0018*/ 	.byte	0x04, 0x17
        /*001a*/ 	.short	(.L_66 - .L_65)
.L_65:
        /*001c*/ 	.word	0x00000000
        /*0020*/ 	.short	0x0007
        /*0022*/ 	.short	0x0028
        /*0024*/ 	.byte	0x00, 0xf0, 0x11, 0x00


	//----- nvinfo : EIATTR_KPARAM_INFO
	.align		4
.L_66:
        /*0028*/ 	.byte	0x04, 0x17
        /*002a*/ 	.short	(.L_68 - .L_67)
.L_67:
        /*002c*/ 	.word	0x00000000
        /*0030*/ 	.short	0x0006
        /*0032*/ 	.short	0x0024
        /*0034*/ 	.byte	0x00, 0xf0, 0x11, 0x00


	//----- nvinfo : EIATTR_KPARAM_INFO
	.align		4
.L_68:
        /*0038*/ 	.byte	0x04, 0x17
        /*003a*/ 	.short	(.L_70 - .L_69)
.L_69:
        /*003c*/ 	.word	0x00000000
        /*0040*/ 	.short	0x0005
        /*0042*/ 	.short	0x0020
        /*0044*/ 	.byte	0x00, 0xf0, 0x11, 0x00


	//----- nvinfo : EIATTR_KPARAM_INFO
	.align		4
.L_70:
        /*0048*/ 	.byte	0x04, 0x17
        /*004a*/ 	.short	(.L_72 - .L_71)
.L_71:
        /*004c*/ 	.word	0x00000000
        /*0050*/ 	.short	0x0004
        /*0052*/ 	.short	0x001c
        /*0054*/ 	.byte	0x00, 0xf0, 0x11, 0x00


	//----- nvinfo : EIATTR_KPARAM_INFO
	.align		4
.L_72:
        /*0058*/ 	.byte	0x04, 0x17
        /*005a*/ 	.short	(.L_74 - .L_73)
.L_73:
        /*005c*/ 	.word	0x00000000
        /*0060*/ 	.short	0x0003
        /*0062*/ 	.short	0x0018
        /*0064*/ 	.byte	0x00, 0xf0, 0x11, 0x00


	//----- nvinfo : EIATTR_KPARAM_INFO
	.align		4
.L_74:
        /*0068*/ 	.byte	0x04, 0x17
        /*006a*/ 	.short	(.L_76 - .L_75)
.L_75:
        /*006c*/ 	.word	0x00000000
        /*0070*/ 	.short	0x0002
        /*0072*/ 	.short	0x0010
        /*0074*/ 	.byte	0x00, 0xf5, 0x21, 0x00


	//----- nvinfo : EIATTR_KPARAM_INFO
	.align		4
.L_76:
        /*0078*/ 	.byte	0x04, 0x17
        /*007a*/ 	.short	(.L_78 - .L_77)
.L_77:
        /*007c*/ 	.word	0x00000000
        /*0080*/ 	.short	0x0001
        /*0082*/ 	.short	0x0008
        /*0084*/ 	.byte	0x00, 0xf5, 0x21, 0x00


	//----- nvinfo : EIATTR_KPARAM_INFO
	.align		4
.L_78:
        /*0088*/ 	.byte	0x04, 0x17
        /*008a*/ 	.short	(.L_80 - .L_79)
.L_79:
        /*008c*/ 	.word	0x00000000
        /*0090*/ 	.short	0x0000
        /*0092*/ 	.short	0x0000
        /*0094*/ 	.byte	0x00, 0xf5, 0x21, 0x00


	//----- nvinfo : EIATTR_SPARSE_MMA_MASK
	.align		4
.L_80:
        /*0098*/ 	.byte	0x03, 0x50
        /*009a*/ 	.short	0x0000


	//----- nvinfo : EIATTR_MAXREG_COUNT
	.align		4
        /*009c*/ 	.byte	0x03, 0x1b
        /*009e*/ 	.short	0x00ff


	//----- nvinfo : EIATTR_MERCURY_ISA_VERSION
	.align		4
        /*00a0*/ 	.byte	0x03, 0x5f
        /*00a2*/ 	.short	0x0101


	//----- nvinfo : EIATTR_VRC_CTA_INIT_COUNT
	.align		4
        /*00a4*/ 	.byte	0x02, 0x4a
	.zero		1
	.zero		1


	//----- nvinfo : EIATTR_EXIT_INSTR_OFFSETS
	.align		4
        /*00a8*/ 	.byte	0x04, 0x1c
        /*00aa*/ 	.short	(.L_82 - .L_81)


	//   ....[0]....
.L_81:
        /*00ac*/ 	.word	0x000002e0


	//   ....[1]....
        /*00b0*/ 	.word	0x00001a90


	//----- nvinfo : EIATTR_CRS_STACK_SIZE
	.align		4
.L_82:
        /*00b4*/ 	.byte	0x04, 0x1e
        /*00b6*/ 	.short	(.L_84 - .L_83)
.L_83:
        /*00b8*/ 	.word	0x00000000


	//----- nvinfo : EIATTR_CBANK_PARAM_SIZE
	.align		4
.L_84:
        /*00bc*/ 	.byte	0x03, 0x19
        /*00be*/ 	.short	0x0030


	//----- nvinfo : EIATTR_PARAM_CBANK
	.align		4
        /*00c0*/ 	.byte	0x04, 0x0a
        /*00c2*/ 	.short	(.L_86 - .L_85)
	.align		4
.L_85:
        /*00c4*/ 	.word	index@(.nv.constant0.generateSpectrumKernel)
        /*00c8*/ 	.short	0x0380
        /*00ca*/ 	.short	0x0030


	//----- nvinfo : EIATTR_SW_WAR
	.align		4
.L_86:
        /*00cc*/ 	.byte	0x04, 0x36
        /*00ce*/ 	.short	(.L_88 - .L_87)
.L_87:
        /*00d0*/ 	.word	0x00000008
.L_88:


//--------------------- .nv.info.buildFrequencyDataKernel --------------------------
	.section	.nv.info.buildFrequencyDataKernel,"",@"SHT_CUDA_INFO"
	.sectionflags	@""
	.align	4


	//----- nvinfo : EIATTR_CUDA_API_VERSION
	.align		4
        /*0000*/ 	.byte	0x04, 0x37
        /*0002*/ 	.short	(.L_90 - .L_89)
.L_89:
        /*0004*/ 	.word	0x00000082


	//----- nvinfo : EIATTR_KPARAM_INFO
	.align		4
.L_90:
        /*0008*/ 	.byte	0x04, 0x17
        /*000a*/ 	.short	(.L_92 - .L_91)
.L_91:
        /*000c*/ 	.word	0x00000000
        /*0010*/ 	.short	0x0008
        /*0012*/ 	.short	0x002c
        /*0014*/ 	.byte	0x00, 0xf0, 0x11, 0x00


	//----- nvinfo : EIATTR_KPARAM_INFO
	.align		4
.L_92:
        /*0018*/ 	.byte	0x04, 0x17
        /*001a*/ 	.short	(.L_94 - .L_93)
.L_93:
        /*001c*/ 	.word	0x00000000
        /*0020*/ 	.short	0x0007
        /*0022*/ 	.short	0x0028
        /*0024*/ 	.byte	0x00, 0xf0, 0x11, 0x00


	//----- nvinfo : EIATTR_KPARAM_INFO
	.align		4
.L_94:
        /*0028*/ 	.byte	0x04, 0x17
        /*002a*/ 	.short	(.L_96 - .L_95)
.L_95:
        /*002c*/ 	.word	0x00000000
        /*0030*/ 	.short	0x0006
        /*0032*/ 	.short	0x0024
        /*0034*/ 	.byte	0x00, 0xf0, 0x11, 0x00


	//----- nvinfo : EIATTR_KPARAM_INFO
	.align		4
.L_96:
        /*0038*/ 	.byte	0x04, 0x17
        /*003a*/ 	.short	(.L_98 - .L_97)
.L_97:
        /*003c*/ 	.word	0x00000000
        /*0040*/ 	.short	0x0005
        /*0042*/ 	.short	0x0020
        /*0044*/ 	.byte	0x00, 0xf0, 0x11, 0x00


	//----- nvinfo : EIATTR_KPARAM_INFO
	.align		4
.L_98:
        /*0048*/ 	.byte	0x04, 0x17
        /*004a*/ 	.short	(.L_100 - .L_99)
.L_99:
        /*004c*/ 	.word	0x00000000
        /*0050*/ 	.short	0x0004
        /*0052*/ 	.short	0x001c
        /*0054*/ 	.byte	0x00, 0xf0, 0x11, 0x00


	//----- nvinfo : EIATTR_KPARAM_INFO
	.align		4
.L_100:
        /*0058*/ 	.byte	0x04, 0x17
        /*005a*/ 	.short	(.L_102 - .L_101)
.L_101:
        /*005c*/ 	.word	0x00000000
        /*0060*/ 	.short	0x0003
        /*0062*/ 	.short	0x0018
        /*0064*/ 	.byte	0x00, 0xf0, 0x11, 0x00


	//----- nvinfo : EIATTR_KPARAM_INFO
	.align		4
.L_102:
        /*0068*/ 	.byte	0x04, 0x17
        /*006a*/ 	.short	(.L_104 - .L_103)
.L_103:
        /*006c*/ 	.word	0x00000000
        /*0070*/ 	.short	0x0002
        /*0072*/ 	.short	0x0010
        /*0074*/ 	.byte	0x00, 0xf5, 0x21, 0x00


	//----- nvinfo : EIATTR_KPARAM_INFO
	.align		4
.L_104:
        /*0078*/ 	.byte	0x04, 0x17
        /*007a*/ 	.short	(.L_106 - .L_105)
.L_105:
        /*007c*/ 	.word	0x00000000
        /*0080*/ 	.short	0x0001
        /*0082*/ 	.short	0x0008
        /*0084*/ 	.byte	0x00, 0xf5, 0x21, 0x00


	//----- nvinfo : EIATTR_KPARAM_INFO
	.align		4
.L_106:
        /*0088*/ 	.byte	0x04, 0x17
        /*008a*/ 	.short	(.L_108 - .L_107)
.L_107:
        /*008c*/ 	.word	0x00000000
        /*0090*/ 	.short	0x0000
        /*0092*/ 	.short	0x0000
        /*0094*/ 	.byte	0x00, 0xf5, 0x21, 0x00


	//----- nvinfo : EIATTR_SPARSE_MMA_MASK
	.align		4
.L_108:
        /*0098*/ 	.byte	0x03, 0x50
        /*009a*/ 	.short	0x0000


	//----- nvinfo : EIATTR_MAXREG_COUNT
	.align		4
        /*009c*/ 	.byte	0x03, 0x1b
        /*009e*/ 	.short	0x00ff


	//----- nvinfo : EIATTR_MERCURY_ISA_VERSION
	.align		4
        /*00a0*/ 	.byte	0x03, 0x5f
        /*00a2*/ 	.short	0x0101


	//----- nvinfo : EIATTR_VRC_CTA_INIT_COUNT
	.align		4
        /*00a4*/ 	.byte	0x02, 0x4a
	.zero		1
	.zero		1


	//----- nvinfo : EIATTR_EXIT_INSTR_OFFSETS
	.align		4
        /*00a8*/ 	.byte	0x04, 0x1c
        /*00aa*/ 	.short	(.L_110 - .L_109)


	//   ....[0]....
.L_109:
        /*00ac*/ 	.word	0x000004d0


	//   ....[1]....
        /*00b0*/ 	.word	0x00002510


	//----- nvinfo : EIATTR_CRS_STACK_SIZE
	.align		4
.L_110:
        /*00b4*/ 	.byte	0x04, 0x1e
        /*00b6*/ 	.short	(.L_112 - .L_111)
.L_111:
        /*00b8*/ 	.word	0x00000000


	//----- nvinfo : EIATTR_CBANK_PARAM_SIZE
	.align		4
.L_112:
        /*00bc*/ 	.byte	0x03, 0x19
        /*00be*/ 	.short	0x0030


	//----- nvinfo : EIATTR_PARAM_CBANK
	.align		4
        /*00c0*/ 	.byte	0x04, 0x0a
        /*00c2*/ 	.short	(.L_114 - .L_113)
	.align		4
.L_113:
        /*00c4*/ 	.word	index@(.nv.constant0.buildFrequencyDataKernel)
        /*00c8*/ 	.short	0x0380
        /*00ca*/ 	.short	0x0030


	//----- nvinfo : EIATTR_SW_WAR
	.align		4
.L_114:
        /*00cc*/ 	.byte	0x04, 0x36
        /*00ce*/ 	.short	(.L_116 - .L_115)
.L_115:
        /*00d0*/ 	.word	0x00000008
.L_116:


//--------------------- .nv.callgraph             --------------------------
	.section	.nv.callgraph,"",@"SHT_CUDA_CALLGRAPH"
	.align	4
	.sectionentsize	8
	.align		4
        /*0000*/ 	.word	0x00000000
	.align		4
        /*0004*/ 	.word	0xffffffff
	.align		4
        /*0008*/ 	.word	0x00000000
	.align		4
        /*000c*/ 	.word	0xfffffffe
	.align		4
        /*0010*/ 	.word	0x00000000
	.align		4
        /*0014*/ 	.word	0xfffffffd
	.align		4
        /*0018*/ 	.word	0x00000000
	.align		4
        /*001c*/ 	.word	0xfffffffc


//--------------------- .nv.constant4             --------------------------
	.section	.nv.constant4,"a",@progbits
	.align	8
	.align		8
.nv.constant4:
        /*0000*/ 	.dword	__cudart_i2opi_f


//--------------------- .text.calculateSlopeKernel --------------------------
	.section	.text.calculateSlopeKernel,"ax",@progbits
	.align	128
        .global         calculateSlopeKernel
        .type           calculateSlopeKernel,@function
        .size           calculateSlopeKernel,(.L_x_72 - calculateSlopeKernel)
        .other          calculateSlopeKernel,@"STO_CUDA_ENTRY STV_DEFAULT"
calculateSlopeKernel:
.text.calculateSlopeKernel:
[----:B------:R-:W-:Y:S01]  /*0000*/  LDC R1, c[0x0][0x37c] ;  /* 0x0000df00ff017b82 */ /* 0x000fe20000000800 */
[----:B------:R-:W0:Y:S07]  /*0010*/  S2R R2, SR_TID.Y ;  /* 0x0000000000027919 */ /* 0x000e2e0000002200 */
[----:B------:R-:W1:Y:S01]  /*0020*/  LDC R0, c[0x0][0x360] ;  /* 0x0000d800ff007b82 */ /* 0x000e620000000800 */
[----:B------:R-:W2:Y:S01]  /*0030*/  LDCU.64 UR6, c[0x0][0x390] ;  /* 0x00007200ff0677ac */ /* 0x000ea20008000a00 */
[----:B------:R-:W1:Y:S06]  /*0040*/  S2R R5, SR_TID.X ;  /* 0x0000000000057919 */ /* 0x000e6c0000002100 */
[----:B------:R-:W0:Y:S08]  /*0050*/  S2UR UR5, SR_CTAID.Y ;  /* 0x00000000000579c3 */ /* 0x000e300000002600 */
[----:B------:R-:W0:Y:S08]  /*0060*/  LDC R3, c[0x0][0x364] ;  /* 0x0000d900ff037b82 */ /* 0x000e300000000800 */
[----:B------:R-:W1:Y:S01]  /*0070*/  S2UR UR4, SR_CTAID.X ;  /* 0x00000000000479c3 */ /* 0x000e620000002500 */
[----:B0-----:R-:W-:Y:S01]  /*0080*/  IMAD R3, R3, UR5, R2 ;  /* 0x0000000503037c24 */ /* 0x001fe2000f8e0202 */
[----:B--2---:R-:W-:-:S04]  /*0090*/  UIADD3 UR5, UPT, UPT, UR6, -0x1, URZ ;  /* 0xffffffff06057890 */ /* 0x004fc8000fffe0ff */
[----:B------:R-:W-:Y:S01]  /*00a0*/  ISETP.NE.AND P0, PT, R3, RZ, PT ;  /* 0x000000ff0300720c */ /* 0x000fe20003f05270 */
[----:B-1----:R-:W-:Y:S01]  /*00b0*/  IMAD R0, R0, UR4, R5 ;  /* 0x0000000400007c24 */ /* 0x002fe2000f8e0205 */
[----:B------:R-:W-:-:S03]  /*00c0*/  UIADD3 UR4, UPT, UPT, UR7, -0x1, URZ ;  /* 0xffffffff07047890 */ /* 0x000fc6000fffe0ff */
[----:B------:R-:W-:Y:S01]  /*00d0*/  IMAD R13, R3, UR6, R0 ;  /* 0x00000006030d7c24 */ /* 0x000fe2000f8e0200 */
[----:B------:R-:W-:-:S04]  /*00e0*/  ISETP.EQ.OR P0, PT, R0, RZ, !P0 ;  /* 0x000000ff0000720c */ /* 0x000fc80004702670 */
[----:B------:R-:W-:-:S04]  /*00f0*/  ISETP.GE.U32.OR P0, PT, R0, UR5, P0 ;  /* 0x0000000500007c0c */ /* 0x000fc80008706470 */
[----:B------:R-:W-:Y:S01]  /*0100*/  ISETP.GE.U32.OR P0, PT, R3, UR4, P0 ;  /* 0x0000000403007c0c */ /* 0x000fe20008706470 */
[----:B------:R-:W0:-:S12]  /*0110*/  LDCU.64 UR4, c[0x0][0x358] ;  /* 0x00006b00ff0477ac */ /* 0x000e180008000a00 */
[----:B------:R-:W1:Y:S01]  /*0120*/  @!P0 LDC.64 R8, c[0x0][0x380] ;  /* 0x0000e000ff088b82 */ /* 0x000e620000000a00 */
[C---:B------:R-:W-:Y:S02]  /*0130*/  @!P0 IADD3 R3, PT, PT, R13.reuse, 0x1, RZ ;  /* 0x000000010d038810 */ /* 0x040fe40007ffe0ff */
[C---:B------:R-:W-:Y:S02]  /*0140*/  @!P0 IADD3 R5, PT, PT, R13.reuse, -0x1, RZ ;  /* 0xffffffff0d058810 */ /* 0x040fe40007ffe0ff */
[C---:B------:R-:W-:Y:S02]  /*0150*/  @!P0 IADD3 R7, PT, PT, R13.reuse, UR6, RZ ;  /* 0x000000060d078c10 */ /* 0x040fe4000fffe0ff */
[----:B------:R-:W-:Y:S01]  /*0160*/  @!P0 IADD3 R11, PT, PT, R13, -UR6, RZ ;  /* 0x800000060d0b8c10 */ /* 0x000fe2000fffe0ff */
[----:B-1----:R-:W-:-:S04]  /*0170*/  @!P0 IMAD.WIDE.U32 R2, R3, 0x4, R8 ;  /* 0x0000000403028825 */ /* 0x002fc800078e0008 */
[--C-:B------:R-:W-:Y:S02]  /*0180*/  @!P0 IMAD.WIDE.U32 R4, R5, 0x4, R8.reuse ;  /* 0x0000000405048825 */ /* 0x100fe400078e0008 */
[----:B0-----:R-:W2:Y:S02]  /*0190*/  @!P0 LDG.E R2, desc[UR4][R2.64] ;  /* 0x0000000402028981 */ /* 0x001ea4000c1e1900 */
[--C-:B------:R-:W-:Y:S02]  /*01a0*/  @!P0 IMAD.WIDE.U32 R6, R7, 0x4, R8.reuse ;  /* 0x0000000407068825 */ /* 0x100fe400078e0008 */
[----:B------:R-:W2:Y:S02]  /*01b0*/  @!P0 LDG.E R5, desc[UR4][R4.64] ;  /* 0x0000000404058981 */ /* 0x000ea4000c1e1900 */
[----:B------:R-:W-:Y:S02]  /*01c0*/  @!P0 IMAD.WIDE.U32 R8, R11, 0x4, R8 ;  /* 0x000000040b088825 */ /* 0x000fe400078e0008 */
[----:B------:R-:W3:Y:S01]  /*01d0*/  @!P0 LDG.E R6, desc[UR4][R6.64] ;  /* 0x0000000406068981 */ /* 0x000ee2000c1e1900 */
[----:B------:R-:W0:Y:S03]  /*01e0*/  LDC.64 R10, c[0x0][0x388] ;  /* 0x0000e200ff0a7b82 */ /* 0x000e260000000a00 */
[----:B------:R-:W3:Y:S01]  /*01f0*/  @!P0 LDG.E R9, desc[UR4][R8.64] ;  /* 0x0000000408098981 */ /* 0x000ee2000c1e1900 */
[----:B------:R-:W-:Y:S01]  /*0200*/  CS2R R14, SRZ ;  /* 0x00000000000e7805 */ /* 0x000fe2000001ff00 */
[----:B0-----:R-:W-:-:S04]  /*0210*/  IMAD.WIDE.U32 R10, R13, 0x8, R10 ;  /* 0x000000080d0a7825 */ /* 0x001fc800078e000a */
[----:B--2---:R-:W-:Y:S01]  /*0220*/  @!P0 FADD R14, R2, -R5 ;  /* 0x80000005020e8221 */ /* 0x004fe20000000000 */
[----:B---3--:R-:W-:-:S05]  /*0230*/  @!P0 FADD R15, R6, -R9 ;  /* 0x80000009060f8221 */ /* 0x008fca0000000000 */
[----:B------:R-:W-:Y:S01]  /*0240*/  STG.E.64 desc[UR4][R10.64], R14 ;  /* 0x0000000e0a007986 */ /* 0x000fe2000c101b04 */
[----:B------:R-:W-:Y:S05]  /*0250*/  EXIT ;  /* 0x000000000000794d */ /* 0x000fea0003800000 */
.L_x_0:
[----:B------:R-:W-:-:S00]  /*0260*/  BRA `(.L_x_0) ;  /* 0xfffffffc00fc7947 */ /* 0x000fc0000383ffff */
[----:B------:R-:W-:-:S00]  /*0270*/  NOP ;  /* 0x0000000000007918 */ /* 0x000fc00000000000 */
        /* <DEDUP_REMOVED lines=8> */
.L_x_72:


//--------------------- .text.updateHeightmapKernel --------------------------
	.section	.text.updateHeightmapKernel,"ax",@progbits
	.align	128
        .global         updateHeightmapKernel
        .type           updateHeightmapKernel,@function
        .size           updateHeightmapKernel,(.L_x_73 - updateHeightmapKernel)
        .other          updateHeightmapKernel,@"STO_CUDA_ENTRY STV_DEFAULT"
updateHeightmapKernel:
.text.updateHeightmapKernel:
[----:B------:R-:W-:Y:S01]  /*0000*/  LDC R1, c[0x0][0x37c] ;  /* 0x0000df00ff017b82 */ /* 0x000fe20000000800 */
[----:B------:R-:W0:Y:S07]  /*0010*/  S2R R5, SR_TID.X ;  /* 0x0000000000057919 */ /* 0x000e2e0000002100 */
[----:B------:R-:W0:Y:S01]  /*0020*/  LDC R0, c[0x0][0x360] ;  /* 0x0000d800ff007b82 */ /* 0x000e220000000800 */
[----:B------:R-:W1:Y:S01]  /*0030*/  LDCU UR8, c[0x0][0x390] ;  /* 0x00007200ff0877ac */ /* 0x000e620008000800 */
[----:B------:R-:W2:Y:S01]  /*0040*/  S2R R4, SR_TID.Y ;  /* 0x0000000000047919 */ /* 0x000ea20000002200 */
[----:B------:R-:W3:Y:S05]  /*0050*/  LDCU.64 UR4, c[0x0][0x358] ;  /* 0x00006b00ff0477ac */ /* 0x000eea0008000a00 */
[----:B------:R-:W0:Y:S08]  /*0060*/  S2UR UR6, SR_CTAID.X ;  /* 0x00000000000679c3 */ /* 0x000e300000002500 */
[----:B------:R-:W2:Y:S08]  /*0070*/  S2UR UR7, SR_CTAID.Y ;  /* 0x00000000000779c3 */ /* 0x000eb00000002600 */
[----:B------:R-:W2:Y:S08]  /*0080*/  LDC R7, c[0x0][0x364] ;  /* 0x0000d900ff077b82 */ /* 0x000eb00000000800 */
[----:B------:R-:W4:Y:S01]  /*0090*/  LDC.64 R2, c[0x0][0x388] ;  /* 0x0000e200ff027b82 */ /* 0x000f220000000a00 */
[----:B0-----:R-:W-:-:S02]  /*00a0*/  IMAD R0, R0, UR6, R5 ;  /* 0x0000000600007c24 */ /* 0x001fc4000f8e0205 */
[----:B--2---:R-:W-:-:S05]  /*00b0*/  IMAD R7, R7, UR7, R4 ;  /* 0x0000000707077c24 */ /* 0x004fca000f8e0204 */
[----:B------:R-:W0:Y:S01]  /*00c0*/  LDC.64 R4, c[0x0][0x380] ;  /* 0x0000e000ff047b82 */ /* 0x000e220000000a00 */
[----:B-1----:R-:W-:-:S04]  /*00d0*/  IMAD R9, R7, UR8, R0 ;  /* 0x0000000807097c24 */ /* 0x002fc8000f8e0200 */
[----:B----4-:R-:W-:-:S06]  /*00e0*/  IMAD.WIDE.U32 R2, R9, 0x8, R2 ;  /* 0x0000000809027825 */ /* 0x010fcc00078e0002 */
[----:B---3--:R-:W2:Y:S01]  /*00f0*/  LDG.E R2, desc[UR4][R2.64] ;  /* 0x0000000402027981 */ /* 0x008ea2000c1e1900 */
[----:B------:R-:W-:-:S04]  /*0100*/  IADD3 R0, PT, PT, R0, R7, RZ ;  /* 0x0000000700007210 */ /* 0x000fc80007ffe0ff */
[----:B------:R-:W-:-:S04]  /*0110*/  LOP3.LUT R0, R0, 0x1, RZ, 0xc0, !PT ;  /* 0x0000000100007812 */ /* 0x000fc800078ec0ff */
[----:B------:R-:W-:Y:S01]  /*0120*/  ISETP.NE.U32.AND P0, PT, R0, 0x1, PT ;  /* 0x000000010000780c */ /* 0x000fe20003f05070 */
[----:B0-----:R-:W-:-:S03]  /*0130*/  IMAD.WIDE.U32 R4, R9, 0x4, R4 ;  /* 0x0000000409047825 */ /* 0x001fc600078e0004 */
[----:B--2---:R-:W-:-:S05]  /*0140*/  FSEL R7, -R2, R2, !P0 ;  /* 0x0000000202077208 */ /* 0x004fca0004000100 */
[----:B------:R-:W-:Y:S01]  /*0150*/  STG.E desc[UR4][R4.64], R7 ;  /* 0x0000000704007986 */ /* 0x000fe2000c101904 */
[----:B------:R-:W-:Y:S05]  /*0160*/  EXIT ;  /* 0x000000000000794d */ /* 0x000fea0003800000 */
.L_x_1:
        /* <DEDUP_REMOVED lines=9> */
.L_x_73:


//--------------------- .text.generateSpectrumKernel --------------------------
	.section	.text.generateSpectrumKernel,"ax",@progbits
	.align	128
        .global         generateSpectrumKernel
        .type           generateSpectrumKernel,@function
        .size           generateSpectrumKernel,(.L_x_70 - generateSpectrumKernel)
        .other          generateSpectrumKernel,@"STO_CUDA_ENTRY STV_DEFAULT"
generateSpectrumKernel:
.text.generateSpectrumKernel:
[----:B------:R-:W0:Y:S08]  /*0000*/  LDC R1, c[0x0][0x37c] ;  /* 0x0000df00ff017b82 */ /* 0x000e300000000800 */
[----:B------:R-:W1:Y:S01]  /*0010*/  LDC R8, c[0x0][0x3ac] ;  /* 0x0000eb00ff087b82 */ /* 0x000e620000000800 */
[----:B------:R-:W2:Y:S01]  /*0020*/  S2R R5, SR_TID.X ;  /* 0x0000000000057919 */ /* 0x000ea20000002100 */
[----:B------:R-:W3:Y:S01]  /*0030*/  LDCU.64 UR6, c[0x0][0x398] ;  /* 0x00007300ff0677ac */ /* 0x000ee20008000a00 */
[----:B0-----:R-:W-:Y:S01]  /*0040*/  VIADD R1, R1, 0xffffffe0 ;  /* 0xffffffe001017836 */ /* 0x001fe20000000000 */
[----:B------:R-:W0:Y:S01]  /*0050*/  S2R R7, SR_TID.Y ;  /* 0x0000000000077919 */ /* 0x000e220000002200 */
[----:B------:R-:W4:Y:S03]  /*0060*/  LDCU UR8, c[0x0][0x3a0] ;  /* 0x00007400ff0877ac */ /* 0x000f260008000800 */
[----:B------:R-:W2:Y:S01]  /*0070*/  S2UR UR4, SR_CTAID.X ;  /* 0x00000000000479c3 */ /* 0x000ea20000002500 */
[----:B------:R-:W-:-:S02]  /*0080*/  UMOV UR9, 0x40c90fdb ;  /* 0x40c90fdb00097882 */ /* 0x000fc40000000000 */
[----:B------:R-:W-:-:S05]  /*0090*/  IMAD.U32 R9, RZ, RZ, UR9 ;  /* 0x00000009ff097e24 */ /* 0x000fca000f8e00ff */
[----:B------:R-:W2:Y:S08]  /*00a0*/  LDC R4, c[0x0][0x360] ;  /* 0x0000d800ff047b82 */ /* 0x000eb00000000800 */
[----:B------:R-:W0:Y:S01]  /*00b0*/  S2UR UR5, SR_CTAID.Y ;  /* 0x00000000000579c3 */ /* 0x000e220000002600 */
[----:B-1----:R-:W1:Y:S07]  /*00c0*/  MUFU.RCP R0, R8 ;  /* 0x0000000800007308 */ /* 0x002e6e0000001000 */
[----:B------:R-:W0:Y:S01]  /*00d0*/  LDC R2, c[0x0][0x364] ;  /* 0x0000d900ff027b82 */ /* 0x000e220000000800 */
[----:B------:R-:W5:Y:S01]  /*00e0*/  FCHK P0, R9, R8 ;  /* 0x0000000809007302 */ /* 0x000f620000000000 */
[----:B--2---:R-:W-:-:S02]  /*00f0*/  IMAD R4, R4, UR4, R5 ;  /* 0x0000000404047c24 */ /* 0x004fc4000f8e0205 */
[----:B-1----:R-:W-:-:S04]  /*0100*/  FFMA R3, R0, -R8, 1 ;  /* 0x3f80000000037423 */ /* 0x002fc80000000808 */
[----:B------:R-:W-:Y:S01]  /*0110*/  FFMA R0, R0, R3, R0 ;  /* 0x0000000300007223 */ /* 0x000fe20000000000 */
[----:B---3--:R-:W-:Y:S01]  /*0120*/  IADD3 R3, PT, PT, -R4, UR7, RZ ;  /* 0x0000000704037c10 */ /* 0x008fe2000fffe1ff */
[----:B0-----:R-:W-:Y:S02]  /*0130*/  IMAD R5, R2, UR5, R7 ;  /* 0x0000000502057c24 */ /* 0x001fe4000f8e0207 */
[----:B------:R-:W-:Y:S02]  /*0140*/  FFMA R7, R0, 6.2831854820251464844, RZ ;  /* 0x40c90fdb00077823 */ /* 0x000fe400000000ff */
[C---:B------:R-:W-:Y:S01]  /*0150*/  IMAD R10, R5.reuse, UR7, R4 ;  /* 0x00000007050a7c24 */ /* 0x040fe2000f8e0204 */
[----:B----4-:R-:W-:Y:S01]  /*0160*/  IADD3 R2, PT, PT, -R5, UR8, RZ ;  /* 0x0000000805027c10 */ /* 0x010fe2000fffe1ff */
[----:B------:R-:W-:-:S04]  /*0170*/  FFMA R6, R7, -R8, 6.2831854820251464844 ;  /* 0x40c90fdb07067423 */ /* 0x000fc80000000808 */
[----:B------:R-:W-:Y:S02]  /*0180*/  IMAD R2, R2, UR6, R3 ;  /* 0x0000000602027c24 */ /* 0x000fe4000f8e0203 */
[----:B------:R-:W-:Y:S01]  /*0190*/  FFMA R0, R0, R6, R7 ;  /* 0x0000000600007223 */ /* 0x000fe20000000007 */
[----:B------:R-:W-:Y:S01]  /*01a0*/  IMAD R3, R5, UR6, R4 ;  /* 0x0000000605037c24 */ /* 0x000fe2000f8e0204 */
[----:B-----5:R-:W-:Y:S06]  /*01b0*/  @!P0 BRA `(.L_x_2) ;  /* 0x0000000000088947 */ /* 0x020fec0003800000 */
[----:B------:R-:W-:-:S07]  /*01c0*/  MOV R6, 0x1e0 ;  /* 0x000001e000067802 */ /* 0x000fce0000000f00 */
[----:B------:R-:W-:Y:S05]  /*01d0*/  CALL.REL.NOINC `($__internal_1_$__cuda_sm3x_div_rn_noftz_f32_slowpath) ;  /* 0x00000018008c7944 */ /* 0x000fea0003c00000 */
.L_x_2:
[----:B------:R-:W0:Y:S01]  /*01e0*/  LDCU UR7, c[0x0][0x3a0] ;  /* 0x00007400ff0777ac */ /* 0x000e220008000800 */
[----:B------:R-:W-:Y:S02]  /*01f0*/  I2FP.F32.U32 R8, R5 ;  /* 0x0000000500087245 */ /* 0x000fe40000201000 */
[----:B------:R-:W-:Y:S01]  /*0200*/  I2FP.F32.U32 R6, R4 ;  /* 0x0000000400067245 */ /* 0x000fe20000201000 */
[----:B------:R-:W1:Y:S01]  /*0210*/  LDCU UR6, c[0x0][0x39c] ;  /* 0x00007380ff0677ac */ /* 0x000e620008000800 */
[----:B0-----:R-:W-:Y:S02]  /*0220*/  UIADD3 UR5, UPT, UPT, -UR7, URZ, URZ ;  /* 0x000000ff07057290 */ /* 0x001fe4000fffe1ff */
[----:B------:R-:W-:Y:S01]  /*0230*/  ISETP.GE.U32.AND P0, PT, R5, UR7, PT ;  /* 0x0000000705007c0c */ /* 0x000fe2000bf06070 */
[----:B-1----:R-:W-:-:S03]  /*0240*/  UIADD3 UR4, UPT, UPT, -UR6, URZ, URZ ;  /* 0x000000ff06047290 */ /* 0x002fc6000fffe1ff */
[----:B------:R-:W-:Y:S02]  /*0250*/  ISETP.GE.U32.OR P0, PT, R4, UR6, P0 ;  /* 0x0000000604007c0c */ /* 0x000fe40008706470 */
[----:B------:R-:W-:Y:S02]  /*0260*/  I2FP.F32.S32 R7, UR5 ;  /* 0x0000000500077c45 */ /* 0x000fe40008201400 */
[----:B------:R-:W-:-:S03]  /*0270*/  I2FP.F32.S32 R5, UR4 ;  /* 0x0000000400057c45 */ /* 0x000fc60008201400 */
[----:B------:R-:W-:Y:S02]  /*0280*/  FFMA R7, R7, 0.5, R8 ;  /* 0x3f00000007077823 */ /* 0x000fe40000000008 */
[----:B------:R-:W-:Y:S02]  /*0290*/  FFMA R5, R5, 0.5, R6 ;  /* 0x3f00000005057823 */ /* 0x000fe40000000006 */
[-C--:B------:R-:W-:Y:S02]  /*02a0*/  FMUL R7, R7, R0.reuse ;  /* 0x0000000007077220 */ /* 0x080fe40000400000 */
[----:B------:R-:W-:Y:S02]  /*02b0*/  FMUL R5, R5, R0 ;  /* 0x0000000005057220 */ /* 0x000fe40000400000 */
[----:B------:R-:W-:-:S04]  /*02c0*/  FMUL R0, R7, R7 ;  /* 0x0000000707007220 */ /* 0x000fc80000400000 */
[----:B------:R-:W-:Y:S01]  /*02d0*/  FFMA R5, R5, R5, R0 ;  /* 0x0000000505057223 */ /* 0x000fe20000000000 */
[----:B------:R-:W-:Y:S06]  /*02e0*/  @P0 EXIT ;  /* 0x000000000000094d */ /* 0x000fec0003800000 */
[----:B------:R-:W-:Y:S01]  /*02f0*/  VIADD R0, R5, 0xf3000000 ;  /* 0xf300000005007836 */ /* 0x000fe20000000000 */
[----:B------:R0:W1:Y:S01]  /*0300*/  MUFU.RSQ R4, R5 ;  /* 0x0000000500047308 */ /* 0x0000620000001400 */
[----:B------:R-:W-:Y:S03]  /*0310*/  BSSY.RECONVERGENT B0, `(.L_x_3) ;  /* 0x000000d000007945 */ /* 0x000fe60003800200 */
[----:B------:R-:W-:-:S13]  /*0320*/  ISETP.GT.U32.AND P0, PT, R0, 0x727fffff, PT ;  /* 0x727fffff0000780c */ /* 0x000fda0003f04070 */
[----:B01----:R-:W-:Y:S05]  /*0330*/  @!P0 BRA `(.L_x_4) ;  /* 0x0000000000188947 */ /* 0x003fea0003800000 */
[----:B------:R-:W-:Y:S01]  /*0340*/  BSSY.RECONVERGENT B1, `(.L_x_5) ;  /* 0x0000004000017945 */ /* 0x000fe20003800200 */
[----:B------:R-:W-:Y:S01]  /*0350*/  IMAD.MOV.U32 R0, RZ, RZ, R5 ;  /* 0x000000ffff007224 */ /* 0x000fe200078e0005 */
[----:B------:R-:W-:-:S07]  /*0360*/  MOV R9, 0x380 ;  /* 0x0000038000097802 */ /* 0x000fce0000000f00 */
[----:B------:R-:W-:Y:S05]  /*0370*/  CALL.REL.NOINC `($__internal_0_$__cuda_sm20_sqrt_rn_f32_slowpath) ;  /* 0x0000001400c87944 */ /* 0x000fea0003c00000 */
[----:B------:R-:W-:Y:S05]  /*0380*/  BSYNC.RECONVERGENT B1 ;  /* 0x0000000000017941 */ /* 0x000fea0003800200 */
.L_x_5:
[----:B------:R-:W-:Y:S05]  /*0390*/  BRA `(.L_x_6) ;  /* 0x0000000000107947 */ /* 0x000fea0003800000 */
.L_x_4:
[----:B------:R-:W-:Y:S01]  /*03a0*/  FMUL.FTZ R0, R5, R4 ;  /* 0x0000000405007220 */ /* 0x000fe20000410000 */
[----:B------:R-:W-:-:S03]  /*03b0*/  FMUL.FTZ R4, R4, 0.5 ;  /* 0x3f00000004047820 */ /* 0x000fc60000410000 */
[----:B------:R-:W-:-:S04]  /*03c0*/  FFMA R5, -R0, R0, R5 ;  /* 0x0000000000057223 */ /* 0x000fc80000000105 */
[----:B------:R-:W-:-:S07]  /*03d0*/  FFMA R0, R5, R4, R0 ;  /* 0x0000000405007223 */ /* 0x000fce0000000000 */
.L_x_6:
[----:B------:R-:W-:Y:S05]  /*03e0*/  BSYNC.RECONVERGENT B0 ;  /* 0x0000000000007941 */ /* 0x000fea0003800200 */
.L_x_3:
[----:B------:R-:W-:Y:S01]  /*03f0*/  FMUL R0, R0, 9.8100004196166992188 ;  /* 0x411cf5c300007820 */ /* 0x000fe20000400000 */
[----:B------:R-:W0:Y:S01]  /*0400*/  LDCU.64 UR6, c[0x0][0x358] ;  /* 0x00006b00ff0677ac */ /* 0x000e220008000a00 */
[----:B------:R-:W-:Y:S02]  /*0410*/  BSSY.RECONVERGENT B0, `(.L_x_7) ;  /* 0x000000f000007945 */ /* 0x000fe40003800200 */
[----:B------:R-:W-:Y:S01]  /*0420*/  VIADD R4, R0, 0xf3000000 ;  /* 0xf300000000047836 */ /* 0x000fe20000000000 */
[----:B------:R1:W2:Y:S04]  /*0430*/  MUFU.RSQ R5, R0 ;  /* 0x0000000000057308 */ /* 0x0002a80000001400 */
[----:B------:R-:W-:-:S13]  /*0440*/  ISETP.GT.U32.AND P0, PT, R4, 0x727fffff, PT ;  /* 0x727fffff0400780c */ /* 0x000fda0003f04070 */
[----:B012---:R-:W-:Y:S05]  /*0450*/  @!P0 BRA `(.L_x_8) ;  /* 0x0000000000188947 */ /* 0x007fea0003800000 */
[----:B------:R-:W-:Y:S01]  /*0460*/  BSSY.RECONVERGENT B1, `(.L_x_9) ;  /* 0x0000003000017945 */ /* 0x000fe20003800200 */
[----:B------:R-:W-:-:S07]  /*0470*/  MOV R9, 0x490 ;  /* 0x0000049000097802 */ /* 0x000fce0000000f00 */
[----:B------:R-:W-:Y:S05]  /*0480*/  CALL.REL.NOINC `($__internal_0_$__cuda_sm20_sqrt_rn_f32_slowpath) ;  /* 0x0000001400847944 */ /* 0x000fea0003c00000 */
[----:B------:R-:W-:Y:S05]  /*0490*/  BSYNC.RECONVERGENT B1 ;  /* 0x0000000000017941 */ /* 0x000fea0003800200 */
.L_x_9:
[----:B------:R-:W-:Y:S01]  /*04a0*/  IMAD.MOV.U32 R13, RZ, RZ, R0 ;  /* 0x000000ffff0d7224 */ /* 0x000fe200078e0000 */
[----:B------:R-:W-:Y:S06]  /*04b0*/  BRA `(.L_x_10) ;  /* 0x0000000000107947 */ /* 0x000fec0003800000 */
.L_x_8:
[----:B------:R-:W-:Y:S01]  /*04c0*/  FMUL.FTZ R13, R0, R5 ;  /* 0x00000005000d7220 */ /* 0x000fe20000410000 */
[----:B------:R-:W-:-:S03]  /*04d0*/  FMUL.FTZ R4, R5, 0.5 ;  /* 0x3f00000005047820 */ /* 0x000fc60000410000 */
[----:B------:R-:W-:-:S04]  /*04e0*/  FFMA R0, -R13, R13, R0 ;  /* 0x0000000d0d007223 */ /* 0x000fc80000000100 */
[----:B------:R-:W-:-:S07]  /*04f0*/  FFMA R13, R0, R4, R13 ;  /* 0x00000004000d7223 */ /* 0x000fce000000000d */
.L_x_10:
[----:B------:R-:W-:Y:S05]  /*0500*/  BSYNC.RECONVERGENT B0 ;  /* 0x0000000000007941 */ /* 0x000fea0003800200 */
.L_x_7:
[----:B------:R-:W0:Y:S01]  /*0510*/  LDC.64 R4, c[0x0][0x380] ;  /* 0x0000e000ff047b82 */ /* 0x000e220000000a00 */
[----:B------:R-:W1:Y:S01]  /*0520*/  LDCU UR10, c[0x0][0x3a4] ;  /* 0x00007480ff0a77ac */ /* 0x000e620008000800 */
[----:B0-----:R-:W-:-:S04]  /*0530*/  IMAD.WIDE.U32 R8, R3, 0x8, R4 ;  /* 0x0000000803087825 */ /* 0x001fc800078e0004 */
[----:B------:R-:W-:Y:S02]  /*0540*/  IMAD.WIDE.U32 R2, R2, 0x8, R4 ;  /* 0x0000000802027825 */ /* 0x000fe400078e0004 */
[----:B------:R-:W5:Y:S02]  /*0550*/  LDG.E.64 R8, desc[UR6][R8.64] ;  /* 0x0000000608087981 */ /* 0x000f64000c1e1b00 */
[----:B-1----:R-:W-:Y:S01]  /*0560*/  FMUL R5, R13, UR10 ;  /* 0x0000000a0d057c20 */ /* 0x002fe20008400000 */
[----:B------:R-:W-:Y:S01]  /*0570*/  BSSY.RECONVERGENT B0, `(.L_x_11) ;  /* 0x0000043000007945 */ /* 0x000fe20003800200 */
[----:B------:R0:W5:Y:S02]  /*0580*/  LDG.E.64 R6, desc[UR6][R2.64] ;  /* 0x0000000602067981 */ /* 0x000164000c1e1b00 */
[C---:B------:R-:W-:Y:S01]  /*0590*/  FMUL R0, R5.reuse, 0.63661974668502807617 ;  /* 0x3f22f98305007820 */ /* 0x040fe20000400000 */
[----:B------:R-:W-:-:S05]  /*05a0*/  FSETP.GE.AND P0, PT, |R5|, 105615, PT ;  /* 0x47ce47800500780b */ /* 0x000fca0003f06200 */
[----:B------:R-:W1:Y:S02]  /*05b0*/  F2I.NTZ R0, R0 ;  /* 0x0000000000007305 */ /* 0x000e640000203100 */
[-C--:B-1----:R-:W-:Y:S02]  /*05c0*/  I2FP.F32.S32 R18, R0.reuse ;  /* 0x0000000000127245 */ /* 0x082fe40000201400 */
[----:B------:R-:W-:-:S03]  /*05d0*/  MOV R17, R0 ;  /* 0x0000000000117202 */ /* 0x000fc60000000f00 */
[----:B------:R-:W-:-:S04]  /*05e0*/  FFMA R11, R18, -1.5707962512969970703, R5 ;  /* 0xbfc90fda120b7823 */ /* 0x000fc80000000005 */
[----:B------:R-:W-:-:S04]  /*05f0*/  FFMA R11, R18, -7.5497894158615963534e-08, R11 ;  /* 0xb3a22168120b7823 */ /* 0x000fc8000000000b */
[----:B------:R-:W-:-:S04]  /*0600*/  FFMA R18, R18, -5.3903029534742383927e-15, R11 ;  /* 0xa7c234c512127823 */ /* 0x000fc8000000000b */
[----:B0-----:R-:W-:Y:S01]  /*0610*/  IMAD.MOV.U32 R2, RZ, RZ, R18 ;  /* 0x000000ffff027224 */ /* 0x001fe200078e0012 */
[----:B------:R-:W-:Y:S06]  /*0620*/  @!P0 BRA `(.L_x_12) ;  /* 0x0000000000dc8947 */ /* 0x000fec0003800000 */
[----:B------:R-:W-:-:S13]  /*0630*/  FSETP.NEU.AND P0, PT, |R5|, +INF , PT ;  /* 0x7f8000000500780b */ /* 0x000fda0003f0d200 */
[----:B------:R-:W-:Y:S01]  /*0640*/  @!P0 FMUL R2, RZ, R5 ;  /* 0x00000005ff028220 */ /* 0x000fe20000400000 */
[----:B------:R-:W-:Y:S01]  /*0650*/  @!P0 IMAD.MOV.U32 R0, RZ, RZ, RZ ;  /* 0x000000ffff008224 */ /* 0x000fe200078e00ff */
[----:B------:R-:W-:Y:S06]  /*0660*/  @!P0 BRA `(.L_x_12) ;  /* 0x0000000000cc8947 */ /* 0x000fec0003800000 */
[----:B------:R-:W-:Y:S01]  /*0670*/  IMAD.SHL.U32 R2, R5, 0x100, RZ ;  /* 0x0000010005027824 */ /* 0x000fe200078e00ff */
[----:B------:R-:W0:Y:S01]  /*0680*/  LDCU.64 UR8, c[0x4][URZ] ;  /* 0x01000000ff0877ac */ /* 0x000e220008000a00 */
[----:B------:R-:W-:Y:S02]  /*0690*/  IMAD.MOV.U32 R12, RZ, RZ, RZ ;  /* 0x000000ffff0c7224 */ /* 0x000fe400078e00ff */
[----:B------:R-:W-:Y:S01]  /*06a0*/  IMAD.MOV.U32 R0, RZ, RZ, R1 ;  /* 0x000000ffff007224 */ /* 0x000fe200078e0001 */
[----:B------:R-:W-:Y:S01]  /*06b0*/  LOP3.LUT R19, R2, 0x80000000, RZ, 0xfc, !PT ;  /* 0x8000000002137812 */ /* 0x000fe200078efcff */
[----:B------:R-:W-:Y:S01]  /*06c0*/  UMOV UR5, URZ ;  /* 0x000000ff00057c82 */ /* 0x000fe20008000000 */
[----:B------:R-:W-:-:S05]  /*06d0*/  UMOV UR4, URZ ;  /* 0x000000ff00047c82 */ /* 0x000fca0008000000 */
.L_x_13:
[----:B0-----:R-:W-:Y:S01]  /*06e0*/  IMAD.U32 R14, RZ, RZ, UR8 ;  /* 0x00000008ff0e7e24 */ /* 0x001fe2000f8e00ff */
[----:B------:R-:W-:-:S05]  /*06f0*/  MOV R15, UR9 ;  /* 0x00000009000f7c02 */ /* 0x000fca0008000f00 */
[----:B------:R-:W2:Y:S01]  /*0700*/  LDG.E.CONSTANT R2, desc[UR6][R14.64] ;  /* 0x000000060e027981 */ /* 0x000ea2000c1e9900 */
[----:B------:R-:W-:Y:S02]  /*0710*/  UIADD3 UR8, UP0, UPT, UR8, 0x4, URZ ;  /* 0x0000000408087890 */ /* 0x000fe4000ff1e0ff */
[----:B------:R-:W-:Y:S02]  /*0720*/  UIADD3 UR4, UPT, UPT, UR4, 0x1, URZ ;  /* 0x0000000104047890 */ /* 0x000fe4000fffe0ff */
[----:B------:R-:W-:Y:S02]  /*0730*/  UIADD3.X UR9, UPT, UPT, URZ, UR9, URZ, UP0, !UPT ;  /* 0x00000009ff097290 */ /* 0x000fe400087fe4ff */
[----:B------:R-:W-:Y:S01]  /*0740*/  UISETP.NE.AND UP0, UPT, UR4, 0x6, UPT ;  /* 0x000000060400788c */ /* 0x000fe2000bf05270 */
[----:B--2---:R-:W-:-:S03]  /*0750*/  IMAD.WIDE.U32 R2, R2, R19, RZ ;  /* 0x0000001302027225 */ /* 0x004fc600078e00ff */
[----:B------:R-:W-:-:S04]  /*0760*/  IADD3 R11, P0, PT, R2, R12, RZ ;  /* 0x0000000c020b7210 */ /* 0x000fc80007f1e0ff */
[----:B------:R-:W-:Y:S01]  /*0770*/  IADD3.X R12, PT, PT, R3, UR5, RZ, P0, !PT ;  /* 0x00000005030c7c10 */ /* 0x000fe200087fe4ff */
[----:B------:R0:W-:Y:S02]  /*0780*/  STL [R0], R11 ;  /* 0x0000000b00007387 */ /* 0x0001e40000100800 */
[----:B0-----:R-:W-:Y:S01]  /*0790*/  VIADD R0, R0, 0x4 ;  /* 0x0000000400007836 */ /* 0x001fe20000000000 */
[----:B------:R-:W-:Y:S06]  /*07a0*/  BRA.U UP0, `(.L_x_13) ;  /* 0xfffffffd00cc7547 */ /* 0x000fec000b83ffff */
[----:B------:R-:W-:Y:S01]  /*07b0*/  SHF.R.U32.HI R4, RZ, 0x17, R5 ;  /* 0x00000017ff047819 */ /* 0x000fe20000011605 */
[----:B------:R0:W-:Y:S03]  /*07c0*/  STL [R1+0x18], R12 ;  /* 0x0000180c01007387 */ /* 0x0001e60000100800 */
[C---:B------:R-:W-:Y:S02]  /*07d0*/  LOP3.LUT R0, R4.reuse, 0xe0, RZ, 0xc0, !PT ;  /* 0x000000e004007812 */ /* 0x040fe400078ec0ff */
[----:B------:R-:W-:-:S03]  /*07e0*/  LOP3.LUT P0, RZ, R4, 0x1f, RZ, 0xc0, !PT ;  /* 0x0000001f04ff7812 */ /* 0x000fc6000780c0ff */
[----:B------:R-:W-:-:S05]  /*07f0*/  VIADD R0, R0, 0xffffff80 ;  /* 0xffffff8000007836 */ /* 0x000fca0000000000 */
[----:B------:R-:W-:-:S05]  /*0800*/  SHF.R.U32.HI R0, RZ, 0x5, R0 ;  /* 0x00000005ff007819 */ /* 0x000fca0000011600 */
[----:B------:R-:W-:-:S05]  /*0810*/  IMAD R11, R0, -0x4, R1 ;  /* 0xfffffffc000b7824 */ /* 0x000fca00078e0201 */
[----:B------:R-:W2:Y:S04]  /*0820*/  LDL R0, [R11+0x18] ;  /* 0x000018000b007983 */ /* 0x000ea80000100800 */
[----:B------:R-:W2:Y:S04]  /*0830*/  LDL R3, [R11+0x14] ;  /* 0x000014000b037983 */ /* 0x000ea80000100800 */
[----:B------:R-:W3:Y:S01]  /*0840*/  @P0 LDL R2, [R11+0x10] ;  /* 0x000010000b020983 */ /* 0x000ee20000100800 */
[----:B------:R-:W-:Y:S01]  /*0850*/  LOP3.LUT R4, R4, 0x1f, RZ, 0xc0, !PT ;  /* 0x0000001f04047812 */ /* 0x000fe200078ec0ff */
[----:B------:R-:W-:Y:S01]  /*0860*/  UMOV UR4, 0x54442d19 ;  /* 0x54442d1900047882 */ /* 0x000fe20000000000 */
[----:B------:R-:W-:-:S02]  /*0870*/  UMOV UR5, 0x3bf921fb ;  /* 0x3bf921fb00057882 */ /* 0x000fc40000000000 */
[-C--:B--2---:R-:W-:Y:S02]  /*0880*/  @P0 SHF.L.W.U32.HI R0, R3, R4.reuse, R0 ;  /* 0x0000000403000219 */ /* 0x084fe40000010e00 */
[----:B---3--:R-:W-:Y:S02]  /*0890*/  @P0 SHF.L.W.U32.HI R3, R2, R4, R3 ;  /* 0x0000000402030219 */ /* 0x008fe40000010e03 */
[----:B------:R-:W-:Y:S02]  /*08a0*/  ISETP.GE.AND P0, PT, R5, RZ, PT ;  /* 0x000000ff0500720c */ /* 0x000fe40003f06270 */
[C---:B------:R-:W-:Y:S01]  /*08b0*/  SHF.L.W.U32.HI R2, R3.reuse, 0x2, R0 ;  /* 0x0000000203027819 */ /* 0x040fe20000010e00 */
[----:B------:R-:W-:-:S03]  /*08c0*/  IMAD.SHL.U32 R3, R3, 0x4, RZ ;  /* 0x0000000403037824 */ /* 0x000fc600078e00ff */
[----:B------:R-:W-:-:S04]  /*08d0*/  SHF.R.S32.HI R4, RZ, 0x1f, R2 ;  /* 0x0000001fff047819 */ /* 0x000fc80000011402 */
[C---:B------:R-:W-:Y:S02]  /*08e0*/  LOP3.LUT R14, R4.reuse, R3, RZ, 0x3c, !PT ;  /* 0x00000003040e7212 */ /* 0x040fe400078e3cff */
[----:B------:R-:W-:Y:S02]  /*08f0*/  LOP3.LUT R15, R4, R2, RZ, 0x3c, !PT ;  /* 0x00000002040f7212 */ /* 0x000fe400078e3cff */
[----:B------:R-:W-:Y:S02]  /*0900*/  SHF.R.U32.HI R3, RZ, 0x1e, R0 ;  /* 0x0000001eff037819 */ /* 0x000fe40000011600 */
[C---:B------:R-:W-:Y:S02]  /*0910*/  LOP3.LUT R4, R2.reuse, R5, RZ, 0x3c, !PT ;  /* 0x0000000502047212 */ /* 0x040fe400078e3cff */
[----:B------:R-:W1:Y:S01]  /*0920*/  I2F.F64.S64 R14, R14 ;  /* 0x0000000e000e7312 */ /* 0x000e620000301c00 */
[----:B------:R-:W-:Y:S02]  /*0930*/  LEA.HI R0, R2, R3, RZ, 0x1 ;  /* 0x0000000302007211 */ /* 0x000fe400078f08ff */
[----:B------:R-:W-:-:S03]  /*0940*/  ISETP.GE.AND P1, PT, R4, RZ, PT ;  /* 0x000000ff0400720c */ /* 0x000fc60003f26270 */
[----:B------:R-:W-:-:S04]  /*0950*/  IMAD.MOV R2, RZ, RZ, -R0 ;  /* 0x000000ffff027224 */ /* 0x000fc800078e0a00 */
[----:B------:R-:W-:Y:S01]  /*0960*/  @!P0 IMAD.MOV.U32 R0, RZ, RZ, R2 ;  /* 0x000000ffff008224 */ /* 0x000fe200078e0002 */
[----:B-1----:R-:W-:-:S10]  /*0970*/  DMUL R20, R14, UR4 ;  /* 0x000000040e147c28 */ /* 0x002fd40008000000 */
[----:B------:R-:W1:Y:S02]  /*0980*/  F2F.F32.F64 R20, R20 ;  /* 0x0000001400147310 */ /* 0x000e640000301000 */
[----:B01----:R-:W-:-:S07]  /*0990*/  FSEL R2, -R20, R20, !P1 ;  /* 0x0000001414027208 */ /* 0x003fce0004800100 */
.L_x_12:
[----:B------:R-:W-:Y:S05]  /*09a0*/  BSYNC.RECONVERGENT B0 ;  /* 0x0000000000007941 */ /* 0x000fea0003800200 */
.L_x_11:
[----:B------:R-:W-:Y:S02]  /*09b0*/  IMAD.MOV.U32 R11, RZ, RZ, 0x37cbac00 ;  /* 0x37cbac00ff0b7424 */ /* 0x000fe400078e00ff */
[----:B------:R-:W-:Y:S01]  /*09c0*/  FMUL R3, R2, R2 ;  /* 0x0000000202037220 */ /* 0x000fe20000400000 */
[C---:B------:R-:W-:Y:S01]  /*09d0*/  LOP3.LUT R12, R0.reuse, 0x1, RZ, 0xc0, !PT ;  /* 0x00000001000c7812 */ /* 0x040fe200078ec0ff */
[----:B------:R-:W-:Y:S01]  /*09e0*/  VIADD R0, R0, 0x1 ;  /* 0x0000000100007836 */ /* 0x000fe20000000000 */
[----:B------:R-:W-:Y:S01]  /*09f0*/  MOV R16, 0x3c0885e4 ;  /* 0x3c0885e400107802 */ /* 0x000fe20000000f00 */
[----:B------:R-:W-:Y:S01]  /*0a00*/  FFMA R4, R3, R11, -0.0013887860113754868507 ;  /* 0xbab607ed03047423 */ /* 0x000fe2000000000b */
[----:B------:R-:W-:Y:S01]  /*0a10*/  ISETP.NE.U32.AND P0, PT, R12, 0x1, PT ;  /* 0x000000010c00780c */ /* 0x000fe20003f05070 */
[----:B------:R-:W-:Y:S01]  /*0a20*/  IMAD.MOV.U32 R12, RZ, RZ, 0x3e2aaaa8 ;  /* 0x3e2aaaa8ff0c7424 */ /* 0x000fe200078e00ff */
[----:B------:R-:W-:Y:S01]  /*0a30*/  LOP3.LUT P1, RZ, R0, 0x2, RZ, 0xc0, !PT ;  /* 0x0000000200ff7812 */ /* 0x000fe2000782c0ff */
[----:B------:R-:W-:Y:S01]  /*0a40*/  BSSY.RECONVERGENT B0, `(.L_x_14) ;  /* 0x0000043000007945 */ /* 0x000fe20003800200 */
[----:B------:R-:W-:-:S02]  /*0a50*/  FSEL R4, R4, -0.00019574658654164522886, P0 ;  /* 0xb94d415304047808 */ /* 0x000fc40000000000 */
[----:B------:R-:W-:Y:S02]  /*0a60*/  FSEL R14, R16, 0.041666727513074874878, !P0 ;  /* 0x3d2aaabb100e7808 */ /* 0x000fe40004000000 */
[----:B------:R-:W-:Y:S02]  /*0a70*/  FSEL R0, R2, 1, !P0 ;  /* 0x3f80000002007808 */ /* 0x000fe40004000000 */
[----:B------:R-:W-:Y:S01]  /*0a80*/  FSEL R19, -R12, -0.4999999701976776123, !P0 ;  /* 0xbeffffff0c137808 */ /* 0x000fe20004000100 */
[----:B------:R-:W-:Y:S01]  /*0a90*/  FFMA R4, R3, R4, R14 ;  /* 0x0000000403047223 */ /* 0x000fe2000000000e */
[----:B------:R-:W-:Y:S01]  /*0aa0*/  FSETP.GE.AND P0, PT, |R5|, 105615, PT ;  /* 0x47ce47800500780b */ /* 0x000fe20003f06200 */
[C---:B------:R-:W-:Y:S02]  /*0ab0*/  FFMA R15, R3.reuse, R0, RZ ;  /* 0x00000000030f7223 */ /* 0x040fe400000000ff */
[----:B------:R-:W-:-:S04]  /*0ac0*/  FFMA R4, R3, R4, R19 ;  /* 0x0000000403047223 */ /* 0x000fc80000000013 */
[----:B------:R-:W-:-:S04]  /*0ad0*/  FFMA R20, R15, R4, R0 ;  /* 0x000000040f147223 */ /* 0x000fc80000000000 */
[----:B------:R-:W-:Y:S02]  /*0ae0*/  @P1 FADD R20, RZ, -R20 ;  /* 0x80000014ff141221 */ /* 0x000fe40000000000 */
[----:B------:R-:W-:Y:S05]  /*0af0*/  @!P0 BRA `(.L_x_15) ;  /* 0x0000000000dc8947 */ /* 0x000fea0003800000 */
        /* <DEDUP_REMOVED lines=11> */
.L_x_16:
[----:B0-----:R-:W-:Y:S01]  /*0bb0*/  MOV R18, UR8 ;  /* 0x0000000800127c02 */ /* 0x001fe20008000f00 */
[----:B------:R-:W-:-:S05]  /*0bc0*/  IMAD.U32 R19, RZ, RZ, UR9 ;  /* 0x00000009ff137e24 */ /* 0x000fca000f8e00ff */
        /* <DEDUP_REMOVED lines=23> */
[----:B------:R-:W-:Y:S01]  /*0d40*/  UMOV UR5, 0x3bf921fb ;  /* 0x3bf921fb00057882 */ /* 0x000fe20000000000 */
[----:B------:R-:W-:-:S02]  /*0d50*/  ISETP.GE.AND P1, PT, R5, RZ, PT ;  /* 0x000000ff0500720c */ /* 0x000fc40003f26270 */
[-C--:B--2---:R-:W-:Y:S02]  /*0d60*/  @P0 SHF.L.W.U32.HI R0, R3, R4.reuse, R0 ;  /* 0x0000000403000219 */ /* 0x084fe40000010e00 */
[----:B---3--:R-:W-:Y:S02]  /*0d70*/  @P0 SHF.L.W.U32.HI R3, R2, R4, R3 ;  /* 0x0000000402030219 */ /* 0x008fe40000010e03 */
[--C-:B------:R-:W-:Y:S02]  /*0d80*/  SHF.R.U32.HI R17, RZ, 0x1e, R0.reuse ;  /* 0x0000001eff117819 */ /* 0x100fe40000011600 */
[C---:B------:R-:W-:Y:S01]  /*0d90*/  SHF.L.W.U32.HI R2, R3.reuse, 0x2, R0 ;  /* 0x0000000203027819 */ /* 0x040fe20000010e00 */
[----:B------:R-:W-:-:S03]  /*0da0*/  IMAD.SHL.U32 R3, R3, 0x4, RZ ;  /* 0x0000000403037824 */ /* 0x000fc600078e00ff */
[----:B------:R-:W-:Y:S02]  /*0db0*/  SHF.R.S32.HI R4, RZ, 0x1f, R2 ;  /* 0x0000001fff047819 */ /* 0x000fe40000011402 */
[----:B------:R-:W-:Y:S02]  /*0dc0*/  LEA.HI R17, R2, R17, RZ, 0x1 ;  /* 0x0000001102117211 */ /* 0x000fe400078f08ff */
[C---:B------:R-:W-:Y:S02]  /*0dd0*/  LOP3.LUT R18, R4.reuse, R3, RZ, 0x3c, !PT ;  /* 0x0000000304127212 */ /* 0x040fe400078e3cff */
[----:B------:R-:W-:Y:S01]  /*0de0*/  LOP3.LUT R19, R4, R2, RZ, 0x3c, !PT ;  /* 0x0000000204137212 */ /* 0x000fe200078e3cff */
[----:B------:R-:W-:Y:S01]  /*0df0*/  IMAD.MOV R0, RZ, RZ, -R17 ;  /* 0x000000ffff007224 */ /* 0x000fe200078e0a11 */
[----:B------:R-:W-:-:S03]  /*0e00*/  LOP3.LUT R5, R2, R5, RZ, 0x3c, !PT ;  /* 0x0000000502057212 */ /* 0x000fc600078e3cff */
[----:B------:R-:W-:Y:S01]  /*0e10*/  @!P1 IMAD.MOV.U32 R17, RZ, RZ, R0 ;  /* 0x000000ffff119224 */ /* 0x000fe200078e0000 */
[----:B------:R-:W0:Y:S01]  /*0e20*/  I2F.F64.S64 R18, R18 ;  /* 0x0000001200127312 */ /* 0x000e220000301c00 */
[----:B------:R-:W-:Y:S01]  /*0e30*/  ISETP.GE.AND P0, PT, R5, RZ, PT ;  /* 0x000000ff0500720c */ /* 0x000fe20003f06270 */
[----:B0-----:R-:W-:-:S10]  /*0e40*/  DMUL R14, R18, UR4 ;  /* 0x00000004120e7c28 */ /* 0x001fd40008000000 */
[----:B------:R-:W0:Y:S02]  /*0e50*/  F2F.F32.F64 R14, R14 ;  /* 0x0000000e000e7310 */ /* 0x000e240000301000 */
[----:B0-----:R-:W-:-:S07]  /*0e60*/  FSEL R18, -R14, R14, !P0 ;  /* 0x0000000e0e127208 */ /* 0x001fce0004000100 */
.L_x_15:
[----:B------:R-:W-:Y:S05]  /*0e70*/  BSYNC.RECONVERGENT B0 ;  /* 0x0000000000007941 */ /* 0x000fea0003800200 */
.L_x_14:
[----:B------:R-:W-:Y:S01]  /*0e80*/  FMUL R13, R13, -UR10 ;  /* 0x8000000a0d0d7c20 */ /* 0x000fe20008400000 */
[----:B------:R-:W-:Y:S01]  /*0e90*/  FMUL R2, R18, R18 ;  /* 0x0000001212027220 */ /* 0x000fe20000400000 */
[----:B------:R-:W-:Y:S01]  /*0ea0*/  LOP3.LUT R3, R17, 0x1, RZ, 0xc0, !PT ;  /* 0x0000000111037812 */ /* 0x000fe200078ec0ff */
[----:B------:R-:W-:Y:S02]  /*0eb0*/  IMAD.MOV.U32 R15, RZ, RZ, 0x3effffff ;  /* 0x3effffffff0f7424 */ /* 0x000fe400078e00ff */
[----:B------:R-:W-:Y:S01]  /*0ec0*/  FMUL R4, R13, 0.63661974668502807617 ;  /* 0x3f22f9830d047820 */ /* 0x000fe20000400000 */
[----:B------:R-:W-:Y:S01]  /*0ed0*/  FFMA R0, R2, R11, -0.0013887860113754868507 ;  /* 0xbab607ed02007423 */ /* 0x000fe2000000000b */
[----:B------:R-:W-:Y:S01]  /*0ee0*/  ISETP.NE.U32.AND P0, PT, R3, 0x1, PT ;  /* 0x000000010300780c */ /* 0x000fe20003f05070 */
[----:B------:R-:W-:Y:S01]  /*0ef0*/  BSSY.RECONVERGENT B0, `(.L_x_17) ;  /* 0x0000050000007945 */ /* 0x000fe20003800200 */
[----:B------:R-:W-:Y:S02]  /*0f00*/  MOV R14, 0x3d2aaabb ;  /* 0x3d2aaabb000e7802 */ /* 0x000fe40000000f00 */
[----:B------:R-:W0:Y:S01]  /*0f10*/  F2I.NTZ R4, R4 ;  /* 0x0000000400047305 */ /* 0x000e220000203100 */
[----:B------:R-:W-:-:S02]  /*0f20*/  FSEL R3, R0, -0.00019574658654164522886, !P0 ;  /* 0xb94d415300037808 */ /* 0x000fc40004000000 */
[----:B------:R-:W-:Y:S02]  /*0f30*/  FSEL R5, R14, 0.0083327032625675201416, !P0 ;  /* 0x3c0885e40e057808 */ /* 0x000fe40004000000 */
[----:B------:R-:W-:Y:S02]  /*0f40*/  FSEL R22, -R15, -0.16666662693023681641, !P0 ;  /* 0xbe2aaaa80f167808 */ /* 0x000fe40004000100 */
[----:B------:R-:W-:Y:S01]  /*0f50*/  LOP3.LUT P1, RZ, R17, 0x2, RZ, 0xc0, !PT ;  /* 0x0000000211ff7812 */ /* 0x000fe2000782c0ff */
[----:B------:R-:W-:Y:S01]  /*0f60*/  FFMA R3, R2, R3, R5 ;  /* 0x0000000302037223 */ /* 0x000fe20000000005 */
[----:B------:R-:W-:Y:S02]  /*0f70*/  FSEL R0, R18, 1, P0 ;  /* 0x3f80000012007808 */ /* 0x000fe40000000000 */
[----:B------:R-:W-:Y:S01]  /*0f80*/  FSETP.GE.AND P0, PT, |R13|, 105615, PT ;  /* 0x47ce47800d00780b */ /* 0x000fe20003f06200 */
[C---:B------:R-:W-:Y:S02]  /*0f90*/  FFMA R22, R2.reuse, R3, R22 ;  /* 0x0000000302167223 */ /* 0x040fe40000000016 */
[----:B------:R-:W-:Y:S01]  /*0fa0*/  FFMA R3, R2, R0, RZ ;  /* 0x0000000002037223 */ /* 0x000fe200000000ff */
[----:B0-----:R-:W-:-:S03]  /*0fb0*/  I2FP.F32.S32 R2, R4 ;  /* 0x0000000400027245 */ /* 0x001fc60000201400 */
[----:B------:R-:W-:Y:S02]  /*0fc0*/  FFMA R0, R3, R22, R0 ;  /* 0x0000001603007223 */ /* 0x000fe40000000000 */
[C---:B------:R-:W-:Y:S02]  /*0fd0*/  FFMA R3, R2.reuse, -1.5707962512969970703, R13 ;  /* 0xbfc90fda02037823 */ /* 0x040fe4000000000d */
[----:B------:R-:W-:Y:S02]  /*0fe0*/  @P1 FADD R0, RZ, -R0 ;  /* 0x80000000ff001221 */ /* 0x000fe40000000000 */
[----:B------:R-:W-:Y:S02]  /*0ff0*/  FFMA R17, R2, -7.5497894158615963534e-08, R3 ;  /* 0xb3a2216802117823 */ /* 0x000fe40000000003 */
[-C--:B-----5:R-:W-:Y:S01]  /*1000*/  FMUL R3, R9, R0.reuse ;  /* 0x0000000009037220 */ /* 0x0a0fe20000400000 */
[----:B------:R-:W-:Y:S01]  /*1010*/  FMUL R0, R8, R0 ;  /* 0x0000000008007220 */ /* 0x000fe20000400000 */
[----:B------:R-:W-:-:S02]  /*1020*/  FFMA R17, R2, -5.3903029534742383927e-15, R17 ;  /* 0xa7c234c502117823 */ /* 0x000fc40000000011 */
[-C--:B------:R-:W-:Y:S01]  /*1030*/  FFMA R8, R8, R20.reuse, -R3 ;  /* 0x0000001408087223 */ /* 0x080fe20000000803 */
[----:B------:R-:W-:Y:S01]  /*1040*/  FFMA R9, R9, R20, R0 ;  /* 0x0000001409097223 */ /* 0x000fe20000000000 */
[----:B------:R-:W-:Y:S02]  /*1050*/  IMAD.MOV.U32 R20, RZ, RZ, R4 ;  /* 0x000000ffff147224 */ /* 0x000fe400078e0004 */
[----:B------:R-:W-:Y:S01]  /*1060*/  IMAD.MOV.U32 R0, RZ, RZ, R17 ;  /* 0x000000ffff007224 */ /* 0x000fe200078e0011 */
[----:B------:R-:W-:Y:S06]  /*1070*/  @!P0 BRA `(.L_x_18) ;  /* 0x0000000000dc8947 */ /* 0x000fec0003800000 */
[----:B------:R-:W-:-:S13]  /*1080*/  FSETP.NEU.AND P0, PT, |R13|, +INF , PT ;  /* 0x7f8000000d00780b */ /* 0x000fda0003f0d200 */
[----:B------:R-:W-:Y:S01]  /*1090*/  @!P0 FMUL R0, RZ, R13 ;  /* 0x0000000dff008220 */ /* 0x000fe20000400000 */
[----:B------:R-:W-:Y:S01]  /*10a0*/  @!P0 IMAD.MOV.U32 R4, RZ, RZ, RZ ;  /* 0x000000ffff048224 */ /* 0x000fe200078e00ff */
[----:B------:R-:W-:Y:S06]  /*10b0*/  @!P0 BRA `(.L_x_18) ;  /* 0x0000000000cc8947 */ /* 0x000fec0003800000 */
[----:B------:R-:W-:Y:S02]  /*10c0*/  IMAD.SHL.U32 R2, R13, 0x100, RZ ;  /* 0x000001000d027824 */ /* 0x000fe400078e00ff */
[----:B------:R-:W-:Y:S02]  /*10d0*/  HFMA2 R18, -RZ, RZ, 0, 0 ;  /* 0x00000000ff127431 */ /* 0x000fe400000001ff */
[----:B------:R-:W-:Y:S01]  /*10e0*/  IMAD.MOV.U32 R0, RZ, RZ, R1 ;  /* 0x000000ffff007224 */ /* 0x000fe200078e0001 */
[----:B------:R-:W0:Y:S01]  /*10f0*/  LDCU.64 UR8, c[0x4][URZ] ;  /* 0x01000000ff0877ac */ /* 0x000e220008000a00 */
[----:B------:R-:W-:Y:S01]  /*1100*/  LOP3.LUT R21, R2, 0x80000000, RZ, 0xfc, !PT ;  /* 0x8000000002157812 */ /* 0x000fe200078efcff */
[----:B------:R-:W-:Y:S01]  /*1110*/  UMOV UR5, URZ ;  /* 0x000000ff00057c82 */ /* 0x000fe20008000000 */
[----:B------:R-:W-:-:S05]  /*1120*/  UMOV UR4, URZ ;  /* 0x000000ff00047c82 */ /* 0x000fca0008000000 */
.L_x_19:
[----:B0-----:R-:W-:Y:S02]  /*1130*/  IMAD.U32 R2, RZ, RZ, UR8 ;  /* 0x00000008ff027e24 */ /* 0x001fe4000f8e00ff */
        /* <DEDUP_REMOVED lines=28> */
[C---:B------:R-:W-:Y:S02]  /*1300*/  SHF.L.W.U32.HI R4, R3.reuse, 0x2, R0 ;  /* 0x0000000203047819 */ /* 0x040fe40000010e00 */
[----:B------:R-:W-:Y:S02]  /*1310*/  SHF.L.U32 R3, R3, 0x2, RZ ;  /* 0x0000000203037819 */ /* 0x000fe400000006ff */
[----:B------:R-:W-:-:S04]  /*1320*/  SHF.R.S32.HI R5, RZ, 0x1f, R4 ;  /* 0x0000001fff057819 */ /* 0x000fc80000011404 */
[C---:B------:R-:W-:Y:S02]  /*1330*/  LOP3.LUT R2, R5.reuse, R3, RZ, 0x3c, !PT ;  /* 0x0000000305027212 */ /* 0x040fe400078e3cff */
[----:B------:R-:W-:Y:S02]  /*1340*/  LOP3.LUT R3, R5, R4, RZ, 0x3c, !PT ;  /* 0x0000000405037212 */ /* 0x000fe400078e3cff */
[----:B------:R-:W-:Y:S02]  /*1350*/  SHF.R.U32.HI R5, RZ, 0x1e, R0 ;  /* 0x0000001eff057819 */ /* 0x000fe40000011600 */
[C---:B------:R-:W-:Y:S02]  /*1360*/  LOP3.LUT R0, R4.reuse, R13, RZ, 0x3c, !PT ;  /* 0x0000000d04007212 */ /* 0x040fe400078e3cff */
[----:B------:R-:W0:Y:S01]  /*1370*/  I2F.F64.S64 R2, R2 ;  /* 0x0000000200027312 */ /* 0x000e220000301c00 */
[----:B------:R-:W-:Y:S02]  /*1380*/  LEA.HI R4, R4, R5, RZ, 0x1 ;  /* 0x0000000504047211 */ /* 0x000fe400078f08ff */
[----:B------:R-:W-:-:S03]  /*1390*/  ISETP.GE.AND P1, PT, R0, RZ, PT ;  /* 0x000000ff0000720c */ /* 0x000fc60003f26270 */
[----:B------:R-:W-:-:S04]  /*13a0*/  IMAD.MOV R0, RZ, RZ, -R4 ;  /* 0x000000ffff007224 */ /* 0x000fc800078e0a04 */
[----:B------:R-:W-:Y:S01]  /*13b0*/  @!P0 IMAD.MOV.U32 R4, RZ, RZ, R0 ;  /* 0x000000ffff048224 */ /* 0x000fe200078e0000 */
[----:B0-----:R-:W-:-:S10]  /*13c0*/  DMUL R18, R2, UR4 ;  /* 0x0000000402127c28 */ /* 0x001fd40008000000 */
[----:B------:R-:W0:Y:S02]  /*13d0*/  F2F.F32.F64 R18, R18 ;  /* 0x0000001200127310 */ /* 0x000e240000301000 */
[----:B0-----:R-:W-:-:S07]  /*13e0*/  FSEL R0, -R18, R18, !P1 ;  /* 0x0000001212007208 */ /* 0x001fce0004800100 */
.L_x_18:
[----:B------:R-:W-:Y:S05]  /*13f0*/  BSYNC.RECONVERGENT B0 ;  /* 0x0000000000007941 */ /* 0x000fea0003800200 */
.L_x_17:
[----:B------:R-:W-:Y:S01]  /*1400*/  LOP3.LUT R3, R4, 0x1, RZ, 0xc0, !PT ;  /* 0x0000000104037812 */ /* 0x000fe200078ec0ff */
[----:B------:R-:W-:Y:S01]  /*1410*/  FMUL R2, R0, R0 ;  /* 0x0000000000027220 */ /* 0x000fe20000400000 */
[----:B------:R-:W-:Y:S01]  /*1420*/  VIADD R4, R4, 0x1 ;  /* 0x0000000104047836 */ /* 0x000fe20000000000 */
[----:B------:R-:W-:Y:S01]  /*1430*/  BSSY.RECONVERGENT B0, `(.L_x_20) ;  /* 0x0000046000007945 */ /* 0x000fe20003800200 */
[----:B------:R-:W-:Y:S01]  /*1440*/  ISETP.NE.U32.AND P0, PT, R3, 0x1, PT ;  /* 0x000000010300780c */ /* 0x000fe20003f05070 */
[----:B------:R-:W-:Y:S02]  /*1450*/  FFMA R3, R2, R11, -0.0013887860113754868507 ;  /* 0xbab607ed02037423 */ /* 0x000fe4000000000b */
[----:B------:R-:W-:Y:S02]  /*1460*/  LOP3.LUT P1, RZ, R4, 0x2, RZ, 0xc0, !PT ;  /* 0x0000000204ff7812 */ /* 0x000fe4000782c0ff */
[----:B------:R-:W-:Y:S02]  /*1470*/  FSEL R5, R16, 0.041666727513074874878, !P0 ;  /* 0x3d2aaabb10057808 */ /* 0x000fe40004000000 */
[----:B------:R-:W-:-:S02]  /*1480*/  FSEL R3, R3, -0.00019574658654164522886, P0 ;  /* 0xb94d415303037808 */ /* 0x000fc40000000000 */
[----:B------:R-:W-:Y:S02]  /*1490*/  FSEL R0, R0, 1, !P0 ;  /* 0x3f80000000007808 */ /* 0x000fe40004000000 */
[----:B------:R-:W-:Y:S01]  /*14a0*/  FSEL R12, -R12, -0.4999999701976776123, !P0 ;  /* 0xbeffffff0c0c7808 */ /* 0x000fe20004000100 */
[C---:B------:R-:W-:Y:S01]  /*14b0*/  FFMA R3, R2.reuse, R3, R5 ;  /* 0x0000000302037223 */ /* 0x040fe20000000005 */
        /* <DEDUP_REMOVED lines=11> */
[----:B------:R-:W-:Y:S01]  /*1570*/  MOV R12, RZ ;  /* 0x000000ff000c7202 */ /* 0x000fe20000000f00 */
[----:B------:R-:W-:Y:S01]  /*1580*/  IMAD.MOV.U32 R0, RZ, RZ, R1 ;  /* 0x000000ffff007224 */ /* 0x000fe200078e0001 */
[----:B------:R-:W0:Y:S02]  /*1590*/  LDCU.64 UR8, c[0x4][URZ] ;  /* 0x01000000ff0877ac */ /* 0x000e240008000a00 */
[----:B------:R-:W-:Y:S01]  /*15a0*/  LOP3.LUT R21, R2, 0x80000000, RZ, 0xfc, !PT ;  /* 0x8000000002157812 */ /* 0x000fe200078efcff */
[----:B------:R-:W-:Y:S01]  /*15b0*/  UMOV UR5, URZ ;  /* 0x000000ff00057c82 */ /* 0x000fe20008000000 */
[----:B------:R-:W-:-:S05]  /*15c0*/  UMOV UR4, URZ ;  /* 0x000000ff00047c82 */ /* 0x000fca0008000000 */
.L_x_22:
        /* <DEDUP_REMOVED lines=28> */
[----:B---3--:R-:W-:-:S04]  /*1790*/  @P0 SHF.L.W.U32.HI R3, R2, R4, R3 ;  /* 0x0000000402030219 */ /* 0x008fc80000010e03 */
[C---:B------:R-:W-:Y:S02]  /*17a0*/  SHF.L.W.U32.HI R2, R3.reuse, 0x2, R0 ;  /* 0x0000000203027819 */ /* 0x040fe40000010e00 */
[----:B------:R-:W-:Y:S02]  /*17b0*/  SHF.L.U32 R3, R3, 0x2, RZ ;  /* 0x0000000203037819 */ /* 0x000fe400000006ff */
[----:B------:R-:W-:Y:S02]  /*17c0*/  SHF.R.S32.HI R4, RZ, 0x1f, R2 ;  /* 0x0000001fff047819 */ /* 0x000fe40000011402 */
[----:B------:R-:W-:Y:S02]  /*17d0*/  LOP3.LUT R13, R2, R13, RZ, 0x3c, !PT ;  /* 0x0000000d020d7212 */ /* 0x000fe400078e3cff */
[C---:B------:R-:W-:Y:S02]  /*17e0*/  LOP3.LUT R16, R4.reuse, R3, RZ, 0x3c, !PT ;  /* 0x0000000304107212 */ /* 0x040fe400078e3cff */
[----:B------:R-:W-:-:S02]  /*17f0*/  LOP3.LUT R17, R4, R2, RZ, 0x3c, !PT ;  /* 0x0000000204117212 */ /* 0x000fc400078e3cff */
[----:B------:R-:W-:Y:S02]  /*1800*/  SHF.R.U32.HI R3, RZ, 0x1e, R0 ;  /* 0x0000001eff037819 */ /* 0x000fe40000011600 */
[----:B------:R-:W-:Y:S02]  /*1810*/  ISETP.GE.AND P0, PT, R13, RZ, PT ;  /* 0x000000ff0d00720c */ /* 0x000fe40003f06270 */
[----:B------:R-:W1:Y:S01]  /*1820*/  I2F.F64.S64 R16, R16 ;  /* 0x0000001000107312 */ /* 0x000e620000301c00 */
[----:B------:R-:W-:-:S05]  /*1830*/  LEA.HI R20, R2, R3, RZ, 0x1 ;  /* 0x0000000302147211 */ /* 0x000fca00078f08ff */
[----:B------:R-:W-:-:S04]  /*1840*/  IMAD.MOV R0, RZ, RZ, -R20 ;  /* 0x000000ffff007224 */ /* 0x000fc800078e0a14 */
[----:B------:R-:W-:Y:S01]  /*1850*/  @!P1 IMAD.MOV.U32 R20, RZ, RZ, R0 ;  /* 0x000000ffff149224 */ /* 0x000fe200078e0000 */
[----:B-1----:R-:W-:-:S10]  /*1860*/  DMUL R18, R16, UR4 ;  /* 0x0000000410127c28 */ /* 0x002fd40008000000 */
[----:B------:R-:W1:Y:S02]  /*1870*/  F2F.F32.F64 R18, R18 ;  /* 0x0000001200127310 */ /* 0x000e640000301000 */
[----:B01----:R-:W-:-:S07]  /*1880*/  FSEL R17, -R18, R18, !P0 ;  /* 0x0000001212117208 */ /* 0x003fce0004000100 */
.L_x_21:
[----:B------:R-:W-:Y:S05]  /*1890*/  BSYNC.RECONVERGENT B0 ;  /* 0x0000000000007941 */ /* 0x000fea0003800200 */
.L_x_20:
[----:B------:R-:W0:Y:S01]  /*18a0*/  LDC.64 R2, c[0x0][0x390] ;  /* 0x0000e400ff027b82 */ /* 0x000e220000000a00 */
[----:B------:R-:W-:Y:S01]  /*18b0*/  FMUL R4, R17, R17 ;  /* 0x0000001111047220 */ /* 0x000fe20000400000 */
[----:B------:R-:W-:Y:S01]  /*18c0*/  LOP3.LUT R0, R20, 0x1, RZ, 0xc0, !PT ;  /* 0x0000000114007812 */ /* 0x000fe200078ec0ff */
[----:B------:R-:W1:Y:S01]  /*18d0*/  LDCU UR4, c[0x0][0x3a8] ;  /* 0x00007500ff0477ac */ /* 0x000e620008000800 */
[----:B0-----:R-:W-:-:S06]  /*18e0*/  IMAD.WIDE.U32 R2, R10, 0x8, R2 ;  /* 0x000000080a027825 */ /* 0x001fcc00078e0002 */
[----:B------:R-:W2:Y:S01]  /*18f0*/  LDG.E.64 R2, desc[UR6][R2.64] ;  /* 0x0000000602027981 */ /* 0x000ea2000c1e1b00 */
[----:B------:R-:W-:Y:S01]  /*1900*/  FFMA R11, R4, R11, -0.0013887860113754868507 ;  /* 0xbab607ed040b7423 */ /* 0x000fe2000000000b */
[----:B------:R-:W-:Y:S02]  /*1910*/  ISETP.NE.U32.AND P0, PT, R0, 0x1, PT ;  /* 0x000000010000780c */ /* 0x000fe40003f05070 */
[----:B------:R-:W-:Y:S02]  /*1920*/  LOP3.LUT P1, RZ, R20, 0x2, RZ, 0xc0, !PT ;  /* 0x0000000214ff7812 */ /* 0x000fe4000782c0ff */
[----:B------:R-:W-:Y:S02]  /*1930*/  FSEL R13, R14, 0.0083327032625675201416, !P0 ;  /* 0x3c0885e40e0d7808 */ /* 0x000fe40004000000 */
[----:B------:R-:W-:Y:S02]  /*1940*/  FSEL R11, R11, -0.00019574658654164522886, !P0 ;  /* 0xb94d41530b0b7808 */ /* 0x000fe40004000000 */
[----:B------:R-:W-:-:S02]  /*1950*/  FSEL R12, -R15, -0.16666662693023681641, !P0 ;  /* 0xbe2aaaa80f0c7808 */ /* 0x000fc40004000100 */
[----:B------:R-:W-:Y:S01]  /*1960*/  FSEL R0, R17, 1, P0 ;  /* 0x3f80000011007808 */ /* 0x000fe20000000000 */
[----:B------:R-:W-:-:S04]  /*1970*/  FFMA R11, R4, R11, R13 ;  /* 0x0000000b040b7223 */ /* 0x000fc8000000000d */
[C---:B------:R-:W-:Y:S01]  /*1980*/  FFMA R14, R4.reuse, R11, R12 ;  /* 0x0000000b040e7223 */ /* 0x040fe2000000000c */
[----:B------:R-:W-:Y:S01]  /*1990*/  FFMA R11, R4, R0, RZ ;  /* 0x00000000040b7223 */ /* 0x000fe200000000ff */
[----:B------:R-:W0:Y:S03]  /*19a0*/  LDC.64 R12, c[0x0][0x388] ;  /* 0x0000e200ff0c7b82 */ /* 0x000e260000000a00 */
[----:B------:R-:W-:Y:S01]  /*19b0*/  FFMA R0, R11, R14, R0 ;  /* 0x0000000e0b007223 */ /* 0x000fe20000000000 */
[----:B------:R-:W-:-:S03]  /*19c0*/  FMUL R11, R7, R5 ;  /* 0x00000005070b7220 */ /* 0x000fc60000400000 */
[----:B------:R-:W-:-:S04]  /*19d0*/  @P1 FADD R0, RZ, -R0 ;  /* 0x80000000ff001221 */ /* 0x000fc80000000000 */
[-C--:B------:R-:W-:Y:S01]  /*19e0*/  FMUL R4, R7, R0.reuse ;  /* 0x0000000007047220 */ /* 0x080fe20000400000 */
[----:B------:R-:W-:-:S03]  /*19f0*/  FFMA R0, R6, R0, -R11 ;  /* 0x0000000006007223 */ /* 0x000fc6000000080b */
[----:B------:R-:W-:Y:S01]  /*1a00*/  FFMA R5, R6, R5, R4 ;  /* 0x0000000506057223 */ /* 0x000fe20000000004 */
[----:B------:R-:W-:-:S03]  /*1a10*/  FADD R0, R9, R0 ;  /* 0x0000000009007221 */ /* 0x000fc60000000000 */
[----:B------:R-:W-:Y:S01]  /*1a20*/  FADD R5, R8, R5 ;  /* 0x0000000508057221 */ /* 0x000fe20000000000 */
[----:B0-----:R-:W-:-:S04]  /*1a30*/  IMAD.WIDE.U32 R12, R10, 0x8, R12 ;  /* 0x000000080a0c7825 */ /* 0x001fc800078e000c */
[----:B--2---:R-:W-:Y:S01]  /*1a40*/  FADD R3, -R0, R3 ;  /* 0x0000000300037221 */ /* 0x004fe20000000100 */
[----:B------:R-:W-:-:S03]  /*1a50*/  FADD R2, -R5, R2 ;  /* 0x0000000205027221 */ /* 0x000fc60000000100 */
[----:B-1----:R-:W-:Y:S01]  /*1a60*/  FFMA R3, R3, UR4, R0 ;  /* 0x0000000403037c23 */ /* 0x002fe20008000000 */
[----:B------:R-:W-:-:S05]  /*1a70*/  FFMA R2, R2, UR4, R5 ;  /* 0x0000000402027c23 */ /* 0x000fca0008000005 */
[----:B------:R-:W-:Y:S01]  /*1a80*/  STG.E.64 desc[UR6][R12.64], R2 ;  /* 0x000000020c007986 */ /* 0x000fe2000c101b06 */
[----:B------:R-:W-:Y:S05]  /*1a90*/  EXIT ;  /* 0x000000000000794d */ /* 0x000fea0003800000 */
        .weak           $__internal_0_$__cuda_sm20_sqrt_rn_f32_slowpath
        .type           $__internal_0_$__cuda_sm20_sqrt_rn_f32_slowpath,@function
        .size           $__internal_0_$__cuda_sm20_sqrt_rn_f32_slowpath,($__internal_1_$__cuda_sm3x_div_rn_noftz_f32_slowpath - $__internal_0_$__cuda_sm20_sqrt_rn_f32_slowpath)
$__internal_0_$__cuda_sm20_sqrt_rn_f32_slowpath:
[----:B------:R-:W-:-:S13]  /*1aa0*/  LOP3.LUT P0, RZ, R0, 0x7fffffff, RZ, 0xc0, !PT ;  /* 0x7fffffff00ff7812 */ /* 0x000fda000780c0ff */
[----:B------:R-:W-:Y:S01]  /*1ab0*/  @!P0 IMAD.MOV.U32 R4, RZ, RZ, R0 ;  /* 0x000000ffff048224 */ /* 0x000fe200078e0000 */
[----:B------:R-:W-:Y:S06]  /*1ac0*/  @!P0 BRA `(.L_x_23) ;  /* 0x0000000000408947 */ /* 0x000fec0003800000 */
[----:B------:R-:W-:-:S13]  /*1ad0*/  FSETP.GEU.FTZ.AND P0, PT, R0, RZ, PT ;  /* 0x000000ff0000720b */ /* 0x000fda0003f1e000 */
[----:B------:R-:W-:Y:S01]  /*1ae0*/  @!P0 IMAD.MOV.U32 R4, RZ, RZ, 0x7fffffff ;  /* 0x7fffffffff048424 */ /* 0x000fe200078e00ff */
[----:B------:R-:W-:Y:S06]  /*1af0*/  @!P0 BRA `(.L_x_23) ;  /* 0x0000000000348947 */ /* 0x000fec0003800000 */
[----:B------:R-:W-:-:S13]  /*1b00*/  FSETP.GTU.FTZ.AND P0, PT, |R0|, +INF , PT ;  /* 0x7f8000000000780b */ /* 0x000fda0003f1c200 */
[----:B------:R-:W-:Y:S01]  /*1b10*/  @P0 FADD.FTZ R4, R0, 1 ;  /* 0x3f80000000040421 */ /* 0x000fe20000010000 */
[----:B------:R-:W-:Y:S06]  /*1b20*/  @P0 BRA `(.L_x_23) ;  /* 0x0000000000280947 */ /* 0x000fec0003800000 */
[----:B------:R-:W-:-:S13]  /*1b30*/  FSETP.NEU.FTZ.AND P0, PT, |R0|, +INF , PT ;  /* 0x7f8000000000780b */ /* 0x000fda0003f1d200 */
[----:B------:R-:W-:-:S04]  /*1b40*/  @P0 FFMA R5, R0, 1.84467440737095516160e+19, RZ ;  /* 0x5f80000000050823 */ /* 0x000fc800000000ff */
[----:B------:R-:W0:Y:S02]  /*1b50*/  @P0 MUFU.RSQ R4, R5 ;  /* 0x0000000500040308 */ /* 0x000e240000001400 */
[----:B0-----:R-:W-:Y:S01]  /*1b60*/  @P0 FMUL.FTZ R6, R5, R4 ;  /* 0x0000000405060220 */ /* 0x001fe20000410000 */
[----:B------:R-:W-:Y:S01]  /*1b70*/  @P0 FMUL.FTZ R8, R4, 0.5 ;  /* 0x3f00000004080820 */ /* 0x000fe20000410000 */
[----:B------:R-:W-:Y:S02]  /*1b80*/  @!P0 IMAD.MOV.U32 R4, RZ, RZ, R0 ;  /* 0x000000ffff048224 */ /* 0x000fe400078e0000 */
[----:B------:R-:W-:-:S04]  /*1b90*/  @P0 FADD.FTZ R7, -R6, -RZ ;  /* 0x800000ff06070221 */ /* 0x000fc80000010100 */
[----:B------:R-:W-:-:S04]  /*1ba0*/  @P0 FFMA R7, R6, R7, R5 ;  /* 0x0000000706070223 */ /* 0x000fc80000000005 */
[----:B------:R-:W-:-:S04]  /*1bb0*/  @P0 FFMA R7, R7, R8, R6 ;  /* 0x0000000807070223 */ /* 0x000fc80000000006 */
[----:B------:R-:W-:-:S07]  /*1bc0*/  @P0 FMUL.FTZ R4, R7, 2.3283064365386962891e-10 ;  /* 0x2f80000007040820 */ /* 0x000fce0000410000 */
.L_x_23:
[----:B------:R-:W-:Y:S01]  /*1bd0*/  MOV R0, R4 ;  /* 0x0000000400007202 */ /* 0x000fe20000000f00 */
[----:B------:R-:W-:Y:S02]  /*1be0*/  IMAD.MOV.U32 R4, RZ, RZ, R9 ;  /* 0x000000ffff047224 */ /* 0x000fe400078e0009 */
[----:B------:R-:W-:-:S04]  /*1bf0*/  IMAD.MOV.U32 R5, RZ, RZ, 0x0 ;  /* 0x00000000ff057424 */ /* 0x000fc800078e00ff */
[----:B------:R-:W-:Y:S05]  /*1c00*/  RET.REL.NODEC R4 `(generateSpectrumKernel) ;  /* 0xffffffe004fc7950 */ /* 0x000fea0003c3ffff */
        .weak           $__internal_1_$__cuda_sm3x_div_rn_noftz_f32_slowpath
        .type           $__internal_1_$__cuda_sm3x_div_rn_noftz_f32_slowpath,@function
        .size           $__internal_1_$__cuda_sm3x_div_rn_noftz_f32_slowpath,(.L_x_70 - $__internal_1_$__cuda_sm3x_div_rn_noftz_f32_slowpath)
$__internal_1_$__cuda_sm3x_div_rn_noftz_f32_slowpath:
[----:B------:R-:W0:Y:S08]  /*1c10*/  LDC R0, c[0x0][0x3ac] ;  /* 0x0000eb00ff007b82 */ /* 0x000e300000000800 */
[----:B------:R-:W1:Y:S01]  /*1c20*/  LDC R12, c[0x0][0x3ac] ;  /* 0x0000eb00ff0c7b82 */ /* 0x000e620000000800 */
[----:B0-----:R-:W-:-:S04]  /*1c30*/  SHF.R.U32.HI R7, RZ, 0x17, R0 ;  /* 0x00000017ff077819 */ /* 0x001fc80000011600 */
[----:B------:R-:W-:-:S05]  /*1c40*/  LOP3.LUT R8, R7, 0xff, RZ, 0xc0, !PT ;  /* 0x000000ff07087812 */ /* 0x000fca00078ec0ff */
[----:B------:R-:W-:-:S05]  /*1c50*/  VIADD R11, R8, 0xffffffff ;  /* 0xffffffff080b7836 */ /* 0x000fca0000000000 */
[----:B------:R-:W-:-:S13]  /*1c60*/  ISETP.GT.U32.AND P0, PT, R11, 0xfd, PT ;  /* 0x000000fd0b00780c */ /* 0x000fda0003f04070 */
[----:B------:R-:W-:Y:S01]  /*1c70*/  @!P0 IMAD.MOV.U32 R9, RZ, RZ, RZ ;  /* 0x000000ffff098224 */ /* 0x000fe200078e00ff */
[----:B-1----:R-:W-:Y:S06]  /*1c80*/  @!P0 BRA `(.L_x_24) ;  /* 0x00000000003c8947 */ /* 0x002fec0003800000 */
[----:B------:R-:W-:-:S13]  /*1c90*/  FSETP.GTU.FTZ.AND P0, PT, |R0|, +INF , PT ;  /* 0x7f8000000000780b */ /* 0x000fda0003f1c200 */
[----:B------:R-:W-:Y:S05]  /*1ca0*/  @P0 BRA `(.L_x_25) ;  /* 0x0000000400280947 */ /* 0x000fea0003800000 */
[----:B------:R-:W-:-:S05]  /*1cb0*/  IMAD.MOV.U32 R7, RZ, RZ, 0x40c90fdb ;  /* 0x40c90fdbff077424 */ /* 0x000fca00078e00ff */
[----:B------:R-:W-:-:S13]  /*1cc0*/  LOP3.LUT P0, RZ, R12, 0x7fffffff, R7, 0xc8, !PT ;  /* 0x7fffffff0cff7812 */ /* 0x000fda000780c807 */
[----:B------:R-:W-:Y:S05]  /*1cd0*/  @!P0 BRA `(.L_x_26) ;  /* 0x0000000400148947 */ /* 0x000fea0003800000 */
[----:B------:R-:W-:Y:S02]  /*1ce0*/  FSETP.NEU.FTZ.AND P0, PT, |R0|, +INF , PT ;  /* 0x7f8000000000780b */ /* 0x000fe40003f1d200 */
[----:B------:R-:W-:-:S04]  /*1cf0*/  LOP3.LUT P1, RZ, R7, 0x7fffffff, RZ, 0xc0, !PT ;  /* 0x7fffffff07ff7812 */ /* 0x000fc8000782c0ff */
[----:B------:R-:W-:-:S13]  /*1d00*/  PLOP3.LUT P0, PT, P0, P1, PT, 0x2f, 0xf2 ;  /* 0x0000000000f2781c */ /* 0x000fda0000702577 */
[----:B------:R-:W-:Y:S05]  /*1d10*/  @P0 BRA `(.L_x_27) ;  /* 0x0000000000fc0947 */ /* 0x000fea0003800000 */
[----:B------:R-:W-:-:S13]  /*1d20*/  LOP3.LUT P0, RZ, R12, 0x7fffffff, RZ, 0xc0, !PT ;  /* 0x7fffffff0cff7812 */ /* 0x000fda000780c0ff */
[----:B------:R-:W-:Y:S05]  /*1d30*/  @!P0 BRA `(.L_x_28) ;  /* 0x0000000000e88947 */ /* 0x000fea0003800000 */
[----:B------:R-:W-:Y:S01]  /*1d40*/  ISETP.GE.AND P0, PT, R11, RZ, PT ;  /* 0x000000ff0b00720c */ /* 0x000fe20003f06270 */
[----:B------:R-:W-:-:S12]  /*1d50*/  HFMA2 R9, -RZ, RZ, 0, 0 ;  /* 0x00000000ff097431 */ /* 0x000fd800000001ff */
[----:B------:R-:W-:Y:S01]  /*1d60*/  @!P0 FFMA R12, R0, 1.84467440737095516160e+19, RZ ;  /* 0x5f800000000c8823 */ /* 0x000fe200000000ff */
[----:B------:R-:W-:-:S07]  /*1d70*/  @!P0 VIADD R9, R9, 0x40 ;  /* 0x0000004009098836 */ /* 0x000fce0000000000 */
.L_x_24:
[----:B------:R-:W-:Y:S01]  /*1d80*/  LEA R7, R8, 0xc0800000, 0x17 ;  /* 0xc080000008077811 */ /* 0x000fe200078eb8ff */
[----:B------:R-:W-:Y:S01]  /*1d90*/  UMOV UR4, 0x40c90fdb ;  /* 0x40c90fdb00047882 */ /* 0x000fe20000000000 */
[----:B------:R-:W-:Y:S01]  /*1da0*/  IADD3 R8, PT, PT, R9, 0x81, -R8 ;  /* 0x0000008109087810 */ /* 0x000fe20007ffe808 */
[----:B------:R-:W-:Y:S02]  /*1db0*/  UIADD3 UR4, UPT, UPT, UR4, -0x1000000, URZ ;  /* 0xff00000004047890 */ /* 0x000fe4000fffe0ff */
[----:B------:R-:W-:-:S04]  /*1dc0*/  IMAD.IADD R12, R12, 0x1, -R7 ;  /* 0x000000010c0c7824 */ /* 0x000fc800078e0a07 */
[----:B------:R-:W0:Y:S01]  /*1dd0*/  MUFU.RCP R0, R12 ;  /* 0x0000000c00007308 */ /* 0x000e220000001000 */
[----:B------:R-:W-:-:S04]  /*1de0*/  FADD.FTZ R7, -R12, -RZ ;  /* 0x800000ff0c077221 */ /* 0x000fc80000010100 */
[----:B0-----:R-:W-:-:S04]  /*1df0*/  FFMA R11, R0, R7, 1 ;  /* 0x3f800000000b7423 */ /* 0x001fc80000000007 */
[----:B------:R-:W-:-:S04]  /*1e00*/  FFMA R0, R0, R11, R0 ;  /* 0x0000000b00007223 */ /* 0x000fc80000000000 */
[----:B------:R-:W-:-:S04]  /*1e10*/  FFMA R11, R0, UR4, RZ ;  /* 0x00000004000b7c23 */ /* 0x000fc800080000ff */
[----:B------:R-:W-:-:S04]  /*1e20*/  FFMA R14, R7, R11, UR4 ;  /* 0x00000004070e7e23 */ /* 0x000fc8000800000b */
[----:B------:R-:W-:-:S04]  /*1e30*/  FFMA R13, R0, R14, R11 ;  /* 0x0000000e000d7223 */ /* 0x000fc8000000000b */
[----:B------:R-:W-:-:S04]  /*1e40*/  FFMA R14, R7, R13, UR4 ;  /* 0x00000004070e7e23 */ /* 0x000fc8000800000d */
[----:B------:R-:W-:-:S05]  /*1e50*/  FFMA R7, R0, R14, R13 ;  /* 0x0000000e00077223 */ /* 0x000fca000000000d */
[----:B------:R-:W-:-:S04]  /*1e60*/  SHF.R.U32.HI R11, RZ, 0x17, R7 ;  /* 0x00000017ff0b7819 */ /* 0x000fc80000011607 */
[----:B------:R-:W-:-:S05]  /*1e70*/  LOP3.LUT R11, R11, 0xff, RZ, 0xc0, !PT ;  /* 0x000000ff0b0b7812 */ /* 0x000fca00078ec0ff */
[----:B------:R-:W-:-:S04]  /*1e80*/  IMAD.IADD R12, R11, 0x1, R8 ;  /* 0x000000010b0c7824 */ /* 0x000fc800078e0208 */
[----:B------:R-:W-:-:S05]  /*1e90*/  VIADD R9, R12, 0xffffffff ;  /* 0xffffffff0c097836 */ /* 0x000fca0000000000 */
[----:B------:R-:W-:-:S13]  /*1ea0*/  ISETP.GE.U32.AND P0, PT, R9, 0xfe, PT ;  /* 0x000000fe0900780c */ /* 0x000fda0003f06070 */
[----:B------:R-:W-:Y:S05]  /*1eb0*/  @!P0 BRA `(.L_x_29) ;  /* 0x0000000000808947 */ /* 0x000fea0003800000 */
[----:B------:R-:W-:-:S13]  /*1ec0*/  ISETP.GT.AND P0, PT, R12, 0xfe, PT ;  /* 0x000000fe0c00780c */ /* 0x000fda0003f04270 */
[----:B------:R-:W-:Y:S05]  /*1ed0*/  @P0 BRA `(.L_x_30) ;  /* 0x00000000006c0947 */ /* 0x000fea0003800000 */
[----:B------:R-:W-:-:S13]  /*1ee0*/  ISETP.GE.AND P0, PT, R12, 0x1, PT ;  /* 0x000000010c00780c */ /* 0x000fda0003f06270 */
[----:B------:R-:W-:Y:S05]  /*1ef0*/  @P0 BRA `(.L_x_31) ;  /* 0x0000000000980947 */ /* 0x000fea0003800000 */
[----:B------:R-:W-:Y:S02]  /*1f00*/  ISETP.GE.AND P0, PT, R12, -0x18, PT ;  /* 0xffffffe80c00780c */ /* 0x000fe40003f06270 */
[----:B------:R-:W-:-:S11]  /*1f10*/  LOP3.LUT R7, R7, 0x80000000, RZ, 0xc0, !PT ;  /* 0x8000000007077812 */ /* 0x000fd600078ec0ff */
[----:B------:R-:W-:Y:S05]  /*1f20*/  @!P0 BRA `(.L_x_31) ;  /* 0x00000000008c8947 */ /* 0x000fea0003800000 */
[CCC-:B------:R-:W-:Y:S01]  /*1f30*/  FFMA.RZ R8, R0.reuse, R14.reuse, R13.reuse ;  /* 0x0000000e00087223 */ /* 0x1c0fe2000000c00d */
[-CC-:B------:R-:W-:Y:S01]  /*1f40*/  FFMA.RM R9, R0, R14.reuse, R13.reuse ;  /* 0x0000000e00097223 */ /* 0x180fe2000000400d */
[C---:B------:R-:W-:Y:S02]  /*1f50*/  ISETP.NE.AND P2, PT, R12.reuse, RZ, PT ;  /* 0x000000ff0c00720c */ /* 0x040fe40003f45270 */
[----:B------:R-:W-:Y:S02]  /*1f60*/  ISETP.NE.AND P1, PT, R12, RZ, PT ;  /* 0x000000ff0c00720c */ /* 0x000fe40003f25270 */
[----:B------:R-:W-:Y:S01]  /*1f70*/  LOP3.LUT R11, R8, 0x7fffff, RZ, 0xc0, !PT ;  /* 0x007fffff080b7812 */ /* 0x000fe200078ec0ff */
[----:B------:R-:W-:Y:S01]  /*1f80*/  FFMA.RP R8, R0, R14, R13 ;  /* 0x0000000e00087223 */ /* 0x000fe2000000800d */
[C---:B------:R-:W-:Y:S01]  /*1f90*/  VIADD R0, R12.reuse, 0x20 ;  /* 0x000000200c007836 */ /* 0x040fe20000000000 */
[----:B------:R-:W-:Y:S02]  /*1fa0*/  IADD3 R12, PT, PT, -R12, RZ, RZ ;  /* 0x000000ff0c0c7210 */ /* 0x000fe40007ffe1ff */
[----:B------:R-:W-:-:S02]  /*1fb0*/  LOP3.LUT R11, R11, 0x800000, RZ, 0xfc, !PT ;  /* 0x008000000b0b7812 */ /* 0x000fc400078efcff */
[----:B------:R-:W-:Y:S02]  /*1fc0*/  FSETP.NEU.FTZ.AND P0, PT, R8, R9, PT ;  /* 0x000000090800720b */ /* 0x000fe40003f1d000 */
[----:B------:R-:W-:Y:S02]  /*1fd0*/  SHF.L.U32 R0, R11, R0, RZ ;  /* 0x000000000b007219 */ /* 0x000fe400000006ff */
[----:B------:R-:W-:Y:S02]  /*1fe0*/  SEL R8, R12, RZ, P2 ;  /* 0x000000ff0c087207 */ /* 0x000fe40001000000 */
[----:B------:R-:W-:Y:S02]  /*1ff0*/  ISETP.NE.AND P1, PT, R0, RZ, P1 ;  /* 0x000000ff0000720c */ /* 0x000fe40000f25270 */
[----:B------:R-:W-:Y:S02]  /*2000*/  SHF.R.U32.HI R8, RZ, R8, R11 ;  /* 0x00000008ff087219 */ /* 0x000fe4000001160b */
[----:B------:R-:W-:-:S02]  /*2010*/  PLOP3.LUT P0, PT, P0, P1, PT, 0xf8, 0x8f ;  /* 0x00000000008f781c */ /* 0x000fc40000703f70 */
[----:B------:R-:W-:Y:S02]  /*2020*/  SHF.R.U32.HI R9, RZ, 0x1, R8 ;  /* 0x00000001ff097819 */ /* 0x000fe40000011608 */
[----:B------:R-:W-:-:S04]  /*2030*/  SEL R0, RZ, 0x1, !P0 ;  /* 0x00000001ff007807 */ /* 0x000fc80004000000 */
[----:B------:R-:W-:-:S04]  /*2040*/  LOP3.LUT R11, R0, 0x1, R9, 0xf8, !PT ;  /* 0x00000001000b7812 */ /* 0x000fc800078ef809 */
[----:B------:R-:W-:-:S05]  /*2050*/  LOP3.LUT R8, R11, R8, RZ, 0xc0, !PT ;  /* 0x000000080b087212 */ /* 0x000fca00078ec0ff */
[----:B------:R-:W-:-:S05]  /*2060*/  IMAD.IADD R8, R9, 0x1, R8 ;  /* 0x0000000109087824 */ /* 0x000fca00078e0208 */
[----:B------:R-:W-:Y:S01]  /*2070*/  LOP3.LUT R7, R8, R7, RZ, 0xfc, !PT ;  /* 0x0000000708077212 */ /* 0x000fe200078efcff */
[----:B------:R-:W-:Y:S06]  /*2080*/  BRA `(.L_x_31) ;  /* 0x0000000000347947 */ /* 0x000fec0003800000 */
.L_x_30:
[----:B------:R-:W-:-:S04]  /*2090*/  LOP3.LUT R7, R7, 0x80000000, RZ, 0xc0, !PT ;  /* 0x8000000007077812 */ /* 0x000fc800078ec0ff */
[----:B------:R-:W-:Y:S01]  /*20a0*/  LOP3.LUT R7, R7, 0x7f800000, RZ, 0xfc, !PT ;  /* 0x7f80000007077812 */ /* 0x000fe200078efcff */
[----:B------:R-:W-:Y:S06]  /*20b0*/  BRA `(.L_x_31) ;  /* 0x0000000000287947 */ /* 0x000fec0003800000 */
.L_x_29:
[----:B------:R-:W-:Y:S01]  /*20c0*/  IMAD R7, R8, 0x800000, R7 ;  /* 0x0080000008077824 */ /* 0x000fe200078e0207 */
[----:B------:R-:W-:Y:S06]  /*20d0*/  BRA `(.L_x_31) ;  /* 0x0000000000207947 */ /* 0x000fec0003800000 */
.L_x_28:
[----:B------:R-:W-:-:S04]  /*20e0*/  LOP3.LUT R7, R12, 0x80000000, R7, 0x48, !PT ;  /* 0x800000000c077812 */ /* 0x000fc800078e4807 */
[----:B------:R-:W-:Y:S01]  /*20f0*/  LOP3.LUT R7, R7, 0x7f800000, RZ, 0xfc, !PT ;  /* 0x7f80000007077812 */ /* 0x000fe200078efcff */
[----:B------:R-:W-:Y:S06]  /*2100*/  BRA `(.L_x_31) ;  /* 0x0000000000147947 */ /* 0x000fec0003800000 */
.L_x_27:
[----:B------:R-:W-:Y:S01]  /*2110*/  LOP3.LUT R7, R12, 0x80000000, R7, 0x48, !PT ;  /* 0x800000000c077812 */ /* 0x000fe200078e4807 */
[----:B------:R-:W-:Y:S06]  /*2120*/  BRA `(.L_x_31) ;  /* 0x00000000000c7947 */ /* 0x000fec0003800000 */
.L_x_26:
[----:B------:R-:W0:Y:S01]  /*2130*/  MUFU.RSQ R7, -QNAN ;  /* 0xffc0000000077908 */ /* 0x000e220000001400 */
[----:B------:R-:W-:Y:S05]  /*2140*/  BRA `(.L_x_31) ;  /* 0x0000000000047947 */ /* 0x000fea0003800000 */
.L_x_25:
[----:B------:R-:W-:-:S07]  /*2150*/  FADD.FTZ R7, R0, 6.2831854820251464844 ;  /* 0x40c90fdb00077421 */ /* 0x000fce0000010000 */
.L_x_31:
[----:B0-----:R-:W-:Y:S02]  /*2160*/  IMAD.MOV.U32 R0, RZ, RZ, R7 ;  /* 0x000000ffff007224 */ /* 0x001fe400078e0007 */
[----:B------:R-:W-:-:S04]  /*2170*/  IMAD.MOV.U32 R7, RZ, RZ, 0x0 ;  /* 0x00000000ff077424 */ /* 0x000fc800078e00ff */
[----:B------:R-:W-:Y:S05]  /*2180*/  RET.REL.NODEC R6 `(generateSpectrumKernel) ;  /* 0xffffffdc069c7950 */ /* 0x000fea0003c3ffff */
.L_x_32:
        /* <DEDUP_REMOVED lines=15> */
.L_x_70:


//--------------------- .text.buildFrequencyDataKernel --------------------------
	.section	.text.buildFrequencyDataKernel,"ax",@progbits
	.align	128
        .global         buildFrequencyDataKernel
        .type           buildFrequencyDataKernel,@function
        .size           buildFrequencyDataKernel,(.L_x_71 - buildFrequencyDataKernel)
        .other          buildFrequencyDataKernel,@"STO_CUDA_ENTRY STV_DEFAULT"
buildFrequencyDataKernel:
.text.buildFrequencyDataKernel:
[----:B------:R-:W0:Y:S01]  /*0000*/  LDC R1, c[0x0][0x37c] ;  /* 0x0000df00ff017b82 */ /* 0x000e220000000800 */
[----:B------:R-:W1:Y:S01]  /*0010*/  LDCU.64 UR4, c[0x0][0x398] ;  /* 0x00007300ff0477ac */ /* 0x000e620008000a00 */
[----:B------:R-:W2:Y:S06]  /*0020*/  S2R R5, SR_TID.X ;  /* 0x0000000000057919 */ /* 0x000eac0000002100 */
[----:B------:R-:W2:Y:S01]  /*0030*/  S2UR UR6, SR_CTAID.X ;  /* 0x00000000000679c3 */ /* 0x000ea20000002500 */
[----:B------:R-:W-:Y:S01]  /*0040*/  BSSY.RECONVERGENT B0, `(.L_x_33) ;  /* 0x0000033000007945 */ /* 0x000fe20003800200 */
[----:B0-----:R-:W-:Y:S01]  /*0050*/  VIADD R1, R1, 0xffffffe0 ;  /* 0xffffffe001017836 */ /* 0x001fe20000000000 */
[----:B------:R-:W0:Y:S05]  /*0060*/  S2R R6, SR_TID.Y ;  /* 0x0000000000067919 */ /* 0x000e2a0000002200 */
[----:B------:R-:W2:Y:S01]  /*0070*/  LDC R4, c[0x0][0x360] ;  /* 0x0000d800ff047b82 */ /* 0x000ea20000000800 */
[----:B-1----:R-:W-:-:S07]  /*0080*/  UIADD3 UR4, UPT, UPT, UR4, -0x1, URZ ;  /* 0xffffffff04047890 */ /* 0x002fce000fffe0ff */
[----:B------:R-:W0:Y:S01]  /*0090*/  S2UR UR7, SR_CTAID.Y ;  /* 0x00000000000779c3 */ /* 0x000e220000002600 */
[----:B------:R-:W-:Y:S01]  /*00a0*/  I2FP.F32.U32 R11, UR5 ;  /* 0x00000005000b7c45 */ /* 0x000fe20008201000 */
[----:B------:R-:W-:Y:S01]  /*00b0*/  IMAD R9, RZ, RZ, -UR4 ;  /* 0x80000004ff097e24 */ /* 0x000fe2000f8e02ff */
[----:B------:R-:W-:Y:S01]  /*00c0*/  LOP3.LUT R8, RZ, UR4, RZ, 0x33, !PT ;  /* 0x00000004ff087c12 */ /* 0x000fe2000f8e33ff */
[----:B------:R-:W1:Y:S04]  /*00d0*/  I2F.U32.RP R0, UR4 ;  /* 0x0000000400007d06 */ /* 0x000e680008209000 */
[----:B------:R-:W0:Y:S01]  /*00e0*/  LDC R7, c[0x0][0x364] ;  /* 0x0000d900ff077b82 */ /* 0x000e220000000800 */
[----:B--2---:R-:W-:-:S03]  /*00f0*/  IMAD R4, R4, UR6, R5 ;  /* 0x0000000604047c24 */ /* 0x004fc6000f8e0205 */
[----:B-1----:R-:W1:Y:S01]  /*0100*/  MUFU.RCP R0, R0 ;  /* 0x0000000000007308 */ /* 0x002e620000001000 */
[----:B0-----:R-:W-:Y:S02]  /*0110*/  IMAD R7, R7, UR7, R6 ;  /* 0x0000000707077c24 */ /* 0x001fe4000f8e0206 */
[----:B-1----:R-:W-:-:S05]  /*0120*/  VIADD R2, R0, 0xffffffe ;  /* 0x0ffffffe00027836 */ /* 0x002fca0000000000 */
[----:B------:R0:W1:Y:S02]  /*0130*/  F2I.FTZ.U32.TRUNC.NTZ R3, R2 ;  /* 0x0000000200037305 */ /* 0x000064000021f000 */
[----:B0-----:R-:W-:Y:S02]  /*0140*/  HFMA2 R2, -RZ, RZ, 0, 0 ;  /* 0x00000000ff027431 */ /* 0x001fe400000001ff */
[----:B-1----:R-:W-:-:S04]  /*0150*/  IMAD R9, R9, R3, RZ ;  /* 0x0000000309097224 */ /* 0x002fc800078e02ff */
[----:B------:R-:W-:Y:S02]  /*0160*/  IMAD.HI.U32 R3, R3, R9, R2 ;  /* 0x0000000903037227 */ /* 0x000fe400078e0002 */
[----:B------:R-:W0:Y:S04]  /*0170*/  MUFU.RCP R2, R11 ;  /* 0x0000000b00027308 */ /* 0x000e280000001000 */
[----:B------:R-:W-:-:S04]  /*0180*/  IMAD.HI.U32 R0, R3, R4, RZ ;  /* 0x0000000403007227 */ /* 0x000fc800078e00ff */
[----:B------:R-:W-:-:S04]  /*0190*/  IMAD.HI.U32 R3, R3, R7, RZ ;  /* 0x0000000703037227 */ /* 0x000fc800078e00ff */
[----:B------:R-:W-:Y:S02]  /*01a0*/  IMAD.MOV R9, RZ, RZ, -R0 ;  /* 0x000000ffff097224 */ /* 0x000fe400078e0a00 */
[----:B------:R-:W-:Y:S02]  /*01b0*/  IMAD.MOV R0, RZ, RZ, -R3 ;  /* 0x000000ffff007224 */ /* 0x000fe400078e0a03 */
[----:B------:R-:W-:Y:S02]  /*01c0*/  IMAD R9, R9, UR4, R4 ;  /* 0x0000000409097c24 */ /* 0x000fe4000f8e0204 */
[----:B0-----:R-:W-:Y:S01]  /*01d0*/  FFMA R5, -R11, R2, 1 ;  /* 0x3f8000000b057423 */ /* 0x001fe20000000102 */
[----:B------:R-:W-:Y:S01]  /*01e0*/  IMAD R3, R0, UR4, R7 ;  /* 0x0000000400037c24 */ /* 0x000fe2000f8e0207 */
[----:B------:R-:W-:Y:S02]  /*01f0*/  I2FP.F32.U32 R0, R4 ;  /* 0x0000000400007245 */ /* 0x000fe40000201000 */
[----:B------:R-:W-:Y:S01]  /*0200*/  ISETP.GE.U32.AND P0, PT, R9, UR4, PT ;  /* 0x0000000409007c0c */ /* 0x000fe2000bf06070 */
[----:B------:R-:W-:Y:S01]  /*0210*/  FFMA R5, R2, R5, R2 ;  /* 0x0000000502057223 */ /* 0x000fe20000000002 */
[----:B------:R-:W-:Y:S01]  /*0220*/  ISETP.GE.U32.AND P1, PT, R3, UR4, PT ;  /* 0x0000000403007c0c */ /* 0x000fe2000bf26070 */
[----:B------:R-:W0:Y:S02]  /*0230*/  FCHK P3, R0, R11 ;  /* 0x0000000b00007302 */ /* 0x000e240000060000 */
[----:B------:R-:W-:-:S04]  /*0240*/  FFMA R6, R0, R5, RZ ;  /* 0x0000000500067223 */ /* 0x000fc800000000ff */
[----:B------:R-:W-:-:S04]  /*0250*/  FFMA R2, -R11, R6, R0 ;  /* 0x000000060b027223 */ /* 0x000fc80000000100 */
[----:B------:R-:W-:Y:S01]  /*0260*/  @P0 IADD3 R9, PT, PT, R9, -UR4, RZ ;  /* 0x8000000409090c10 */ /* 0x000fe2000fffe0ff */
[----:B------:R-:W-:Y:S01]  /*0270*/  FFMA R6, R5, R2, R6 ;  /* 0x0000000205067223 */ /* 0x000fe20000000006 */
[----:B------:R-:W-:Y:S01]  /*0280*/  @P1 VIADD R3, R3, -UR4 ;  /* 0x8000000403031c36 */ /* 0x000fe20008000000 */
[----:B------:R-:W-:Y:S01]  /*0290*/  ISETP.NE.U32.AND P1, PT, RZ, UR4, PT ;  /* 0x00000004ff007c0c */ /* 0x000fe2000bf25070 */
[----:B------:R-:W-:Y:S01]  /*02a0*/  IMAD R5, R7, UR5, R4 ;  /* 0x0000000507057c24 */ /* 0x000fe2000f8e0204 */
[----:B------:R-:W-:Y:S02]  /*02b0*/  ISETP.GE.U32.AND P0, PT, R9, UR4, PT ;  /* 0x0000000409007c0c */ /* 0x000fe4000bf06070 */
[----:B------:R-:W-:-:S11]  /*02c0*/  ISETP.GE.U32.AND P2, PT, R3, UR4, PT ;  /* 0x0000000403007c0c */ /* 0x000fd6000bf46070 */
[----:B------:R-:W-:Y:S02]  /*02d0*/  @P0 VIADD R9, R9, -UR4 ;  /* 0x8000000409090c36 */ /* 0x000fe40008000000 */
[----:B------:R-:W-:-:S03]  /*02e0*/  @P2 IADD3 R3, PT, PT, R3, -UR4, RZ ;  /* 0x8000000403032c10 */ /* 0x000fc6000fffe0ff */
[C---:B------:R-:W-:Y:S02]  /*02f0*/  SEL R9, R8.reuse, R9, !P1 ;  /* 0x0000000908097207 */ /* 0x040fe40004800000 */
[----:B------:R-:W-:Y:S01]  /*0300*/  SEL R8, R8, R3, !P1 ;  /* 0x0000000308087207 */ /* 0x000fe20004800000 */
[----:B0-----:R-:W-:Y:S06]  /*0310*/  @!P3 BRA `(.L_x_34) ;  /* 0x000000000014b947 */ /* 0x001fec0003800000 */
[----:B------:R-:W-:Y:S01]  /*0320*/  IMAD.MOV.U32 R2, RZ, RZ, R0 ;  /* 0x000000ffff027224 */ /* 0x000fe200078e0000 */
[----:B------:R-:W-:Y:S01]  /*0330*/  MOV R10, 0x360 ;  /* 0x00000360000a7802 */ /* 0x000fe20000000f00 */
[----:B------:R-:W-:-:S07]  /*0340*/  IMAD.MOV.U32 R3, RZ, RZ, R11 ;  /* 0x000000ffff037224 */ /* 0x000fce00078e000b */
[----:B------:R-:W-:Y:S05]  /*0350*/  CALL.REL.NOINC `($__internal_2_$__cuda_sm3x_div_rn_noftz_f32_slowpath) ;  /* 0x0000002000707944 */ /* 0x000fea0003c00000 */
[----:B------:R-:W-:-:S07]  /*0360*/  MOV R6, R2 ;  /* 0x0000000200067202 */ /* 0x000fce0000000f00 */
.L_x_34:
[----:B------:R-:W-:Y:S05]  /*0370*/  BSYNC.RECONVERGENT B0 ;  /* 0x0000000000007941 */ /* 0x000fea0003800200 */
.L_x_33:
[----:B------:R-:W0:Y:S01]  /*0380*/  LDCU UR4, c[0x0][0x3a0] ;  /* 0x00007400ff0477ac */ /* 0x000e220008000800 */
[----:B------:R-:W-:Y:S01]  /*0390*/  I2FP.F32.U32 R0, R7 ;  /* 0x0000000700007245 */ /* 0x000fe20000201000 */
[----:B------:R-:W-:Y:S01]  /*03a0*/  BSSY.RECONVERGENT B0, `(.L_x_35) ;  /* 0x000000e000007945 */ /* 0x000fe20003800200 */
[----:B0-----:R-:W-:-:S04]  /*03b0*/  I2FP.F32.U32 R3, UR4 ;  /* 0x0000000400037c45 */ /* 0x001fc80008201000 */
[----:B------:R-:W0:Y:S08]  /*03c0*/  MUFU.RCP R2, R3 ;  /* 0x0000000300027308 */ /* 0x000e300000001000 */
[----:B------:R-:W1:Y:S01]  /*03d0*/  FCHK P0, R0, R3 ;  /* 0x0000000300007302 */ /* 0x000e620000000000 */
[----:B0-----:R-:W-:-:S04]  /*03e0*/  FFMA R11, -R3, R2, 1 ;  /* 0x3f800000030b7423 */ /* 0x001fc80000000102 */
[----:B------:R-:W-:-:S04]  /*03f0*/  FFMA R11, R2, R11, R2 ;  /* 0x0000000b020b7223 */ /* 0x000fc80000000002 */
[----:B------:R-:W-:-:S04]  /*0400*/  FFMA R12, R0, R11, RZ ;  /* 0x0000000b000c7223 */ /* 0x000fc800000000ff */
[----:B------:R-:W-:-:S04]  /*0410*/  FFMA R2, -R3, R12, R0 ;  /* 0x0000000c03027223 */ /* 0x000fc80000000100 */
[----:B------:R-:W-:Y:S01]  /*0420*/  FFMA R12, R11, R2, R12 ;  /* 0x000000020b0c7223 */ /* 0x000fe2000000000c */
[----:B-1----:R-:W-:Y:S06]  /*0430*/  @!P0 BRA `(.L_x_36) ;  /* 0x0000000000108947 */ /* 0x002fec0003800000 */
[----:B------:R-:W-:Y:S01]  /*0440*/  IMAD.MOV.U32 R2, RZ, RZ, R0 ;  /* 0x000000ffff027224 */ /* 0x000fe200078e0000 */
[----:B------:R-:W-:-:S07]  /*0450*/  MOV R10, 0x470 ;  /* 0x00000470000a7802 */ /* 0x000fce0000000f00 */
[----:B------:R-:W-:Y:S05]  /*0460*/  CALL.REL.NOINC `($__internal_2_$__cuda_sm3x_div_rn_noftz_f32_slowpath) ;  /* 0x00000020002c7944 */ /* 0x000fea0003c00000 */
[----:B------:R-:W-:-:S07]  /*0470*/  IMAD.MOV.U32 R12, RZ, RZ, R2 ;  /* 0x000000ffff0c7224 */ /* 0x000fce00078e0002 */
.L_x_36:
[----:B------:R-:W-:Y:S05]  /*0480*/  BSYNC.RECONVERGENT B0 ;  /* 0x0000000000007941 */ /* 0x000fea0003800200 */
.L_x_35:
[----:B------:R-:W0:Y:S01]  /*0490*/  LDCU UR4, c[0x0][0x3a0] ;  /* 0x00007400ff0477ac */ /* 0x000e220008000800 */
[----:B------:R-:W1:Y:S01]  /*04a0*/  LDCU UR5, c[0x0][0x39c] ;  /* 0x00007380ff0577ac */ /* 0x000e620008000800 */
[----:B0-----:R-:W-:-:S04]  /*04b0*/  ISETP.GE.U32.AND P0, PT, R7, UR4, PT ;  /* 0x0000000407007c0c */ /* 0x001fc8000bf06070 */
[----:B-1----:R-:W-:-:S13]  /*04c0*/  ISETP.GE.U32.OR P0, PT, R4, UR5, P0 ;  /* 0x0000000504007c0c */ /* 0x002fda0008706470 */
[----:B------:R-:W-:Y:S05]  /*04d0*/  @P0 EXIT ;  /* 0x000000000000094d */ /* 0x000fea0003800000 */
[----:B------:R-:W0:Y:S01]  /*04e0*/  LDC.64 R10, c[0x0][0x388] ;  /* 0x0000e200ff0a7b82 */ /* 0x000e220000000a00 */
[----:B------:R-:W1:Y:S01]  /*04f0*/  LDCU.64 UR6, c[0x0][0x358] ;  /* 0x00006b00ff0677ac */ /* 0x000e620008000a00 */
[----:B------:R-:W2:Y:S06]  /*0500*/  LDCU UR4, c[0x0][0x3a8] ;  /* 0x00007500ff0477ac */ /* 0x000eac0008000800 */
[----:B------:R-:W3:Y:S01]  /*0510*/  LDC.64 R2, c[0x0][0x390] ;  /* 0x0000e400ff027b82 */ /* 0x000ee20000000a00 */
[----:B0-----:R-:W-:-:S06]  /*0520*/  IMAD.WIDE.U32 R10, R9, 0x4, R10 ;  /* 0x00000004090a7825 */ /* 0x001fcc00078e000a */
[----:B-1----:R0:W2:Y:S01]  /*0530*/  LDG.E R10, desc[UR6][R10.64+0x4] ;  /* 0x000004060a0a7981 */ /* 0x0020a2000c1e1900 */
[----:B---3--:R-:W-:-:S05]  /*0540*/  IMAD.WIDE.U32 R8, R8, 0x4, R2 ;  /* 0x0000000408087825 */ /* 0x008fca00078e0002 */
[----:B------:R-:W3:Y:S01]  /*0550*/  LDG.E R3, desc[UR6][R8.64+0x4] ;  /* 0x0000040608037981 */ /* 0x000ee2000c1e1900 */
[----:B------:R-:W-:Y:S01]  /*0560*/  BSSY.RECONVERGENT B0, `(.L_x_37) ;  /* 0x000004a000007945 */ /* 0x000fe20003800200 */
[----:B0-----:R-:W-:Y:S01]  /*0570*/  IMAD.MOV.U32 R11, RZ, RZ, 0x3dc6b27f ;  /* 0x3dc6b27fff0b7424 */ /* 0x001fe200078e00ff */
[----:B--2---:R-:W-:-:S04]  /*0580*/  FSETP.GEU.AND P0, PT, R10, UR4, PT ;  /* 0x000000040a007c0b */ /* 0x004fc8000bf0e000 */
[----:B------:R-:W-:Y:S02]  /*0590*/  FSEL R2, R10, UR4, P0 ;  /* 0x000000040a027c08 */ /* 0x000fe40008000000 */
[----:B---3--:R-:W-:-:S03]  /*05a0*/  FSETP.GEU.AND P1, PT, R3, UR4, PT ;  /* 0x0000000403007c0b */ /* 0x008fc6000bf2e000 */
[----:B------:R-:W-:-:S05]  /*05b0*/  FADD R0, R2, 1 ;  /* 0x3f80000002007421 */ /* 0x000fca0000000000 */
[----:B------:R-:W-:-:S13]  /*05c0*/  FSETP.GEU.AND P0, PT, R0, 1.175494350822287508e-38, PT ;  /* 0x008000000000780b */ /* 0x000fda0003f0e000 */
[----:B------:R-:W-:-:S05]  /*05d0*/  @!P0 FMUL R0, R0, 8388608 ;  /* 0x4b00000000008820 */ /* 0x000fca0000400000 */
[----:B------:R-:W-:-:S04]  /*05e0*/  IADD3 R4, PT, PT, R0, -0x3f3504f3, RZ ;  /* 0xc0cafb0d00047810 */ /* 0x000fc80007ffe0ff */
[----:B------:R-:W-:-:S05]  /*05f0*/  LOP3.LUT R7, R4, 0xff800000, RZ, 0xc0, !PT ;  /* 0xff80000004077812 */ /* 0x000fca00078ec0ff */
[----:B------:R-:W-:Y:S01]  /*0600*/  IMAD.IADD R4, R0, 0x1, -R7 ;  /* 0x0000000100047824 */ /* 0x000fe200078e0a07 */
[----:B------:R-:W-:-:S03]  /*0610*/  I2FP.F32.S32 R7, R7 ;  /* 0x0000000700077245 */ /* 0x000fc60000201400 */
[----:B------:R-:W-:Y:S01]  /*0620*/  FADD R8, R4, -1 ;  /* 0xbf80000004087421 */ /* 0x000fe20000000000 */
[----:B------:R-:W-:Y:S02]  /*0630*/  FSEL R4, RZ, -23, P0 ;  /* 0xc1b80000ff047808 */ /* 0x000fe40000000000 */
[----:B------:R-:W-:Y:S01]  /*0640*/  ISETP.GT.U32.AND P0, PT, R0, 0x7f7fffff, PT ;  /* 0x7f7fffff0000780c */ /* 0x000fe20003f04070 */
[C---:B------:R-:W-:Y:S02]  /*0650*/  FFMA R9, R8.reuse, R11, -0.16845393180847167969 ;  /* 0xbe2c7f3008097423 */ /* 0x040fe4000000000b */
[----:B------:R-:W-:Y:S01]  /*0660*/  FFMA R4, R7, 1.1920928955078125e-07, R4 ;  /* 0x3400000007047823 */ /* 0x000fe20000000004 */
[----:B------:R-:W-:Y:S01]  /*0670*/  MOV R7, 0x7f800000 ;  /* 0x7f80000000077802 */ /* 0x000fe20000000f00 */
[----:B------:R-:W-:-:S04]  /*0680*/  FFMA R9, R8, R9, 0.1716887056827545166 ;  /* 0x3e2fcf2a08097423 */ /* 0x000fc80000000009 */
[----:B------:R-:W-:-:S04]  /*0690*/  FFMA R9, R8, R9, -0.17900948226451873779 ;  /* 0xbe374e4308097423 */ /* 0x000fc80000000009 */
[----:B------:R-:W-:-:S04]  /*06a0*/  FFMA R9, R8, R9, 0.20512372255325317383 ;  /* 0x3e520bf408097423 */ /* 0x000fc80000000009 */
[----:B------:R-:W-:-:S04]  /*06b0*/  FFMA R9, R8, R9, -0.24046532809734344482 ;  /* 0xbe763c8b08097423 */ /* 0x000fc80000000009 */
[----:B------:R-:W-:-:S04]  /*06c0*/  FFMA R9, R8, R9, 0.28857114911079406738 ;  /* 0x3e93bf9908097423 */ /* 0x000fc80000000009 */
[----:B------:R-:W-:-:S04]  /*06d0*/  FFMA R9, R8, R9, -0.36067417263984680176 ;  /* 0xbeb8aa4908097423 */ /* 0x000fc80000000009 */
[----:B------:R-:W-:-:S04]  /*06e0*/  FFMA R9, R8, R9, 0.48089820146560668945 ;  /* 0x3ef6384a08097423 */ /* 0x000fc80000000009 */
[----:B------:R-:W-:-:S04]  /*06f0*/  FFMA R9, R8, R9, -0.72134751081466674805 ;  /* 0xbf38aa3b08097423 */ /* 0x000fc80000000009 */
[----:B------:R-:W-:-:S04]  /*0700*/  FMUL R9, R8, R9 ;  /* 0x0000000908097220 */ /* 0x000fc80000400000 */
[----:B------:R-:W-:-:S04]  /*0710*/  FMUL R9, R8, R9 ;  /* 0x0000000908097220 */ /* 0x000fc80000400000 */
[----:B------:R-:W-:-:S04]  /*0720*/  FFMA R9, R8, 1.4426950216293334961, R9 ;  /* 0x3fb8aa3b08097823 */ /* 0x000fc80000000009 */
[----:B------:R-:W-:Y:S01]  /*0730*/  FADD R4, R4, R9 ;  /* 0x0000000904047221 */ /* 0x000fe20000000000 */
[C---:B------:R-:W-:Y:S01]  /*0740*/  @P0 FFMA R4, R0.reuse, R7, +INF ;  /* 0x7f80000000040423 */ /* 0x040fe20000000007 */
[----:B------:R-:W-:Y:S01]  /*0750*/  FSETP.NEU.AND P0, PT, R0, RZ, PT ;  /* 0x000000ff0000720b */ /* 0x000fe20003f0d000 */
[----:B------:R-:W-:-:S03]  /*0760*/  FFMA R0, RZ, 1.4426950216293334961, RZ ;  /* 0x3fb8aa3bff007823 */ /* 0x000fc600000000ff */
[----:B------:R-:W-:Y:S01]  /*0770*/  FSEL R7, R4, -INF , P0 ;  /* 0xff80000004077808 */ /* 0x000fe20000000000 */
[----:B------:R-:W-:-:S03]  /*0780*/  FADD R0, RZ, R0 ;  /* 0x00000000ff007221 */ /* 0x000fc60000000000 */
[----:B------:R-:W0:Y:S01]  /*0790*/  F2I.S64 R8, R7 ;  /* 0x0000000700087311 */ /* 0x000e220000201900 */
[----:B------:R-:W-:-:S04]  /*07a0*/  FFMA R0, RZ, RZ, R0 ;  /* 0x000000ffff007223 */ /* 0x000fc80000000000 */
[----:B------:R-:W-:-:S04]  /*07b0*/  FFMA R0, RZ, RZ, R0 ;  /* 0x000000ffff007223 */ /* 0x000fc80000000000 */
[----:B------:R-:W-:-:S04]  /*07c0*/  FADD R4, R0, 1 ;  /* 0x3f80000000047421 */ /* 0x000fc80000000000 */
[----:B------:R-:W-:Y:S01]  /*07d0*/  FADD R11, R4, -1 ;  /* 0xbf800000040b7421 */ /* 0x000fe20000000000 */
[----:B0-----:R-:W-:-:S03]  /*07e0*/  IADD3 R8, P0, PT, R8, -0x1, RZ ;  /* 0xffffffff08087810 */ /* 0x001fc60007f1e0ff */
[----:B------:R-:W-:Y:S01]  /*07f0*/  FADD R7, R0, -R11 ;  /* 0x8000000b00077221 */ /* 0x000fe20000000000 */
[----:B------:R-:W-:Y:S01]  /*0800*/  FSEL R0, R3, UR4, P1 ;  /* 0x0000000403007c08 */ /* 0x000fe20008800000 */
[----:B------:R-:W-:Y:S01]  /*0810*/  IMAD.MOV.U32 R11, RZ, RZ, 0x3f800000 ;  /* 0x3f800000ff0b7424 */ /* 0x000fe200078e00ff */
[----:B------:R-:W-:Y:S02]  /*0820*/  IADD3.X R9, PT, PT, R9, -0x1, RZ, P0, !PT ;  /* 0xffffffff09097810 */ /* 0x000fe400007fe4ff */
[----:B------:R-:W-:-:S04]  /*0830*/  ISETP.NE.U32.AND P0, PT, R8, RZ, PT ;  /* 0x000000ff0800720c */ /* 0x000fc80003f05070 */
[----:B------:R-:W-:-:S13]  /*0840*/  ISETP.NE.AND.EX P0, PT, R9, RZ, PT, P0 ;  /* 0x000000ff0900720c */ /* 0x000fda0003f05300 */
[----:B------:R-:W-:Y:S05]  /*0850*/  @!P0 BRA `(.L_x_38) ;  /* 0x0000000000688947 */ /* 0x000fea0003800000 */
[----:B------:R-:W0:Y:S01]  /*0860*/  I2F.S64 R9, R8 ;  /* 0x0000000800097312 */ /* 0x000e220000301400 */
[----:B------:R-:W-:Y:S02]  /*0870*/  IMAD.MOV.U32 R16, RZ, RZ, 0x391fcb8e ;  /* 0x391fcb8eff107424 */ /* 0x000fe400078e00ff */
[C---:B0-----:R-:W-:Y:S01]  /*0880*/  FMUL R10, R9.reuse, R4 ;  /* 0x00000004090a7220 */ /* 0x041fe20000400000 */
[----:B------:R-:W-:-:S04]  /*0890*/  FSETP.NAN.AND P2, PT, |R9|, |R9|, PT ;  /* 0x400000090900720b */ /* 0x000fc80003f48200 */
[----:B------:R-:W0:Y:S01]  /*08a0*/  FRND R3, R10 ;  /* 0x0000000a00037307 */ /* 0x000e220000201000 */
[----:B------:R-:W-:Y:S01]  /*08b0*/  FFMA R14, R9, R4, -R10 ;  /* 0x00000004090e7223 */ /* 0x000fe2000000080a */
[----:B------:R-:W-:-:S03]  /*08c0*/  FSETP.GT.AND P1, PT, |R10|, 152, PT ;  /* 0x431800000a00780b */ /* 0x000fc60003f24200 */
[----:B------:R-:W-:Y:S01]  /*08d0*/  FFMA R14, R9, R7, R14 ;  /* 0x00000007090e7223 */ /* 0x000fe2000000000e */
[----:B0-----:R-:W-:Y:S01]  /*08e0*/  FADD R11, R10, -R3 ;  /* 0x800000030a0b7221 */ /* 0x001fe20000000000 */
[----:B------:R-:W-:-:S03]  /*08f0*/  FSETP.GT.AND P0, PT, R3, RZ, PT ;  /* 0x000000ff0300720b */ /* 0x000fc60003f04000 */
[----:B------:R-:W-:Y:S01]  /*0900*/  FADD R11, R11, R14 ;  /* 0x0000000e0b0b7221 */ /* 0x000fe20000000000 */
[----:B------:R-:W-:Y:S02]  /*0910*/  SEL R3, RZ, 0x83000000, P0 ;  /* 0x83000000ff037807 */ /* 0x000fe40000000000 */
[----:B------:R-:W-:Y:S01]  /*0920*/  FSETP.GEU.AND P0, PT, R10, RZ, PT ;  /* 0x000000ff0a00720b */ /* 0x000fe20003f0e000 */
[----:B------:R-:W-:Y:S01]  /*0930*/  FFMA R14, R11, R16, 0.0013391353422775864601 ;  /* 0x3aaf85ed0b0e7423 */ /* 0x000fe20000000010 */
[----:B------:R-:W-:-:S03]  /*0940*/  IADD3 R8, PT, PT, R3, 0x7f000000, RZ ;  /* 0x7f00000003087810 */ /* 0x000fc60007ffe0ff */
[C---:B------:R-:W-:Y:S02]  /*0950*/  FFMA R16, R11.reuse, R14, 0.0096188392490148544312 ;  /* 0x3c1d98560b107423 */ /* 0x040fe4000000000e */
[----:B------:R-:W0:Y:S02]  /*0960*/  F2I.NTZ R14, R10 ;  /* 0x0000000a000e7305 */ /* 0x000e240000203100 */
[----:B------:R-:W-:-:S04]  /*0970*/  FFMA R16, R11, R16, 0.055503588169813156128 ;  /* 0x3d6357bb0b107423 */ /* 0x000fc80000000010 */
[----:B------:R-:W-:-:S04]  /*0980*/  FFMA R16, R11, R16, 0.24022644758224487305 ;  /* 0x3e75fdec0b107423 */ /* 0x000fc80000000010 */
[----:B------:R-:W-:-:S04]  /*0990*/  FFMA R16, R11, R16, 0.69314718246459960938 ;  /* 0x3f3172180b107423 */ /* 0x000fc80000000010 */
[----:B------:R-:W-:Y:S01]  /*09a0*/  FFMA R13, R11, R16, 1 ;  /* 0x3f8000000b0d7423 */ /* 0x000fe20000000010 */
[----:B0-----:R-:W-:Y:S01]  /*09b0*/  IMAD R14, R14, 0x800000, -R3 ;  /* 0x008000000e0e7824 */ /* 0x001fe200078e0a03 */
[----:B------:R-:W-:Y:S02]  /*09c0*/  FSEL R11, RZ, +INF , !P0 ;  /* 0x7f800000ff0b7808 */ /* 0x000fe40004000000 */
[----:B------:R-:W-:-:S04]  /*09d0*/  FMUL R13, R8, R13 ;  /* 0x0000000d080d7220 */ /* 0x000fc80000400000 */
[----:B------:R-:W-:Y:S01]  /*09e0*/  @!P1 FMUL R11, R14, R13 ;  /* 0x0000000d0e0b9220 */ /* 0x000fe20000400000 */
[----:B------:R-:W-:-:S07]  /*09f0*/  @P2 FADD R11, R9, 2 ;  /* 0x40000000090b2421 */ /* 0x000fce0000000000 */
.L_x_38:
[----:B------:R-:W-:Y:S05]  /*0a00*/  BSYNC.RECONVERGENT B0 ;  /* 0x0000000000007941 */ /* 0x000fea0003800200 */
.L_x_37:
[----:B------:R-:W0:Y:S01]  /*0a10*/  MUFU.RCP R8, R11 ;  /* 0x0000000b00087308 */ /* 0x000e220000001000 */
[----:B------:R-:W-:Y:S01]  /*0a20*/  IMAD.MOV.U32 R13, RZ, RZ, 0x40000000 ;  /* 0x40000000ff0d7424 */ /* 0x000fe200078e00ff */
[----:B------:R-:W-:Y:S03]  /*0a30*/  BSSY.RECONVERGENT B0, `(.L_x_39) ;  /* 0x000000e000007945 */ /* 0x000fe60003800200 */
[-C--:B------:R-:W-:Y:S01]  /*0a40*/  FFMA R6, R6, R13.reuse, -1 ;  /* 0xbf80000006067423 */ /* 0x080fe2000000000d */
[----:B------:R-:W-:Y:S02]  /*0a50*/  FFMA R12, R12, R13, -1 ;  /* 0xbf8000000c0c7423 */ /* 0x000fe4000000000d */
[----:B------:R-:W1:Y:S01]  /*0a60*/  FCHK P0, R2, R11 ;  /* 0x0000000b02007302 */ /* 0x000e620000000000 */
[----:B0-----:R-:W-:-:S04]  /*0a70*/  FFMA R3, R8, -R11, 1 ;  /* 0x3f80000008037423 */ /* 0x001fc8000000080b */
[----:B------:R-:W-:-:S04]  /*0a80*/  FFMA R3, R8, R3, R8 ;  /* 0x0000000308037223 */ /* 0x000fc80000000008 */
[----:B------:R-:W-:-:S04]  /*0a90*/  FFMA R8, R2, R3, RZ ;  /* 0x0000000302087223 */ /* 0x000fc800000000ff */
[----:B------:R-:W-:-:S04]  /*0aa0*/  FFMA R9, R8, -R11, R2 ;  /* 0x8000000b08097223 */ /* 0x000fc80000000002 */
[----:B------:R-:W-:Y:S01]  /*0ab0*/  FFMA R9, R3, R9, R8 ;  /* 0x0000000903097223 */ /* 0x000fe20000000008 */
[----:B-1----:R-:W-:Y:S06]  /*0ac0*/  @!P0 BRA `(.L_x_40) ;  /* 0x0000000000108947 */ /* 0x002fec0003800000 */
[----:B------:R-:W-:Y:S02]  /*0ad0*/  MOV R3, R11 ;  /* 0x0000000b00037202 */ /* 0x000fe40000000f00 */
[----:B------:R-:W-:-:S07]  /*0ae0*/  MOV R10, 0xb00 ;  /* 0x00000b00000a7802 */ /* 0x000fce0000000f00 */
[----:B------:R-:W-:Y:S05]  /*0af0*/  CALL.REL.NOINC `($__internal_2_$__cuda_sm3x_div_rn_noftz_f32_slowpath) ;  /* 0x0000001800887944 */ /* 0x000fea0003c00000 */
[----:B------:R-:W-:-:S07]  /*0b00*/  IMAD.MOV.U32 R9, RZ, RZ, R2 ;  /* 0x000000ffff097224 */ /* 0x000fce00078e0002 */
.L_x_40:
[----:B------:R-:W-:Y:S05]  /*0b10*/  BSYNC.RECONVERGENT B0 ;  /* 0x0000000000007941 */ /* 0x000fea0003800200 */
.L_x_39:
[----:B------:R-:W-:Y:S01]  /*0b20*/  FADD R2, R0, 1 ;  /* 0x3f80000000027421 */ /* 0x000fe20000000000 */
[----:B------:R-:W-:Y:S02]  /*0b30*/  IMAD.MOV.U32 R13, RZ, RZ, 0x3dc6b27f ;  /* 0x3dc6b27fff0d7424 */ /* 0x000fe400078e00ff */
[----:B------:R-:W-:Y:S01]  /*0b40*/  HFMA2 R15, -RZ, RZ, 0.64013671875, -15.109375 ;  /* 0x391fcb8eff0f7431 */ /* 0x000fe200000001ff */
[----:B------:R-:W-:Y:S01]  /*0b50*/  BSSY.RECONVERGENT B0, `(.L_x_41) ;  /* 0x000003d000007945 */ /* 0x000fe20003800200 */
[----:B------:R-:W-:-:S13]  /*0b60*/  FSETP.GEU.AND P0, PT, R2, 1.175494350822287508e-38, PT ;  /* 0x008000000200780b */ /* 0x000fda0003f0e000 */
[----:B------:R-:W-:-:S04]  /*0b70*/  @!P0 FMUL R2, R2, 8388608 ;  /* 0x4b00000002028820 */ /* 0x000fc80000400000 */
[----:B------:R-:W-:-:S05]  /*0b80*/  VIADD R3, R2, 0xc0cafb0d ;  /* 0xc0cafb0d02037836 */ /* 0x000fca0000000000 */
[----:B------:R-:W-:-:S04]  /*0b90*/  LOP3.LUT R11, R3, 0xff800000, RZ, 0xc0, !PT ;  /* 0xff800000030b7812 */ /* 0x000fc800078ec0ff */
[-C--:B------:R-:W-:Y:S02]  /*0ba0*/  IADD3 R3, PT, PT, R2, -R11.reuse, RZ ;  /* 0x8000000b02037210 */ /* 0x080fe40007ffe0ff */
[----:B------:R-:W-:Y:S01]  /*0bb0*/  I2FP.F32.S32 R8, R11 ;  /* 0x0000000b00087245 */ /* 0x000fe20000201400 */
[----:B------:R-:W-:Y:S02]  /*0bc0*/  IMAD.MOV.U32 R11, RZ, RZ, 0x7f800000 ;  /* 0x7f800000ff0b7424 */ /* 0x000fe400078e00ff */
[----:B------:R-:W-:-:S04]  /*0bd0*/  FADD R10, R3, -1 ;  /* 0xbf800000030a7421 */ /* 0x000fc80000000000 */
[----:B------:R-:W-:-:S04]  /*0be0*/  FFMA R3, R10, R13, -0.16845393180847167969 ;  /* 0xbe2c7f300a037423 */ /* 0x000fc8000000000d */
        /* <DEDUP_REMOVED lines=8> */
[----:B------:R-:W-:Y:S01]  /*0c70*/  FMUL R13, R10, R3 ;  /* 0x000000030a0d7220 */ /* 0x000fe20000400000 */
[----:B------:R-:W-:Y:S02]  /*0c80*/  FSEL R3, RZ, -23, P0 ;  /* 0xc1b80000ff037808 */ /* 0x000fe40000000000 */
[----:B------:R-:W-:Y:S01]  /*0c90*/  ISETP.GT.U32.AND P0, PT, R2, 0x7f7fffff, PT ;  /* 0x7f7fffff0200780c */ /* 0x000fe20003f04070 */
[----:B------:R-:W-:Y:S02]  /*0ca0*/  FMUL R13, R10, R13 ;  /* 0x0000000d0a0d7220 */ /* 0x000fe40000400000 */
[----:B------:R-:W-:Y:S02]  /*0cb0*/  FFMA R3, R8, 1.1920928955078125e-07, R3 ;  /* 0x3400000008037823 */ /* 0x000fe40000000003 */
[----:B------:R-:W-:-:S04]  /*0cc0*/  FFMA R10, R10, 1.4426950216293334961, R13 ;  /* 0x3fb8aa3b0a0a7823 */ /* 0x000fc8000000000d */
[----:B------:R-:W-:-:S04]  /*0cd0*/  FADD R3, R3, R10 ;  /* 0x0000000a03037221 */ /* 0x000fc80000000000 */
[C---:B------:R-:W-:Y:S01]  /*0ce0*/  @P0 FFMA R3, R2.reuse, R11, +INF ;  /* 0x7f80000002030423 */ /* 0x040fe2000000000b */
[----:B------:R-:W-:-:S04]  /*0cf0*/  FSETP.NEU.AND P0, PT, R2, RZ, PT ;  /* 0x000000ff0200720b */ /* 0x000fc80003f0d000 */
[----:B------:R-:W-:-:S04]  /*0d00*/  FSEL R8, R3, -INF , P0 ;  /* 0xff80000003087808 */ /* 0x000fc80000000000 */
[----:B------:R-:W0:Y:S02]  /*0d10*/  F2I.S64 R2, R8 ;  /* 0x0000000800027311 */ /* 0x000e240000201900 */
[----:B0-----:R-:W-:-:S04]  /*0d20*/  IADD3 R2, P0, PT, R2, -0x1, RZ ;  /* 0xffffffff02027810 */ /* 0x001fc80007f1e0ff */
[----:B------:R-:W-:-:S04]  /*0d30*/  IADD3.X R3, PT, PT, R3, -0x1, RZ, P0, !PT ;  /* 0xffffffff03037810 */ /* 0x000fc800007fe4ff */
[----:B------:R-:W0:Y:S02]  /*0d40*/  I2F.S64 R11, R2 ;  /* 0x00000002000b7312 */ /* 0x000e240000301400 */
[----:B0-----:R-:W-:-:S06]  /*0d50*/  FMUL R13, R4, R11 ;  /* 0x0000000b040d7220 */ /* 0x001fcc0000400000 */
[----:B------:R-:W0:Y:S01]  /*0d60*/  FRND R10, R13 ;  /* 0x0000000d000a7307 */ /* 0x000e220000201000 */
[-C--:B------:R-:W-:Y:S01]  /*0d70*/  FFMA R4, R4, R11.reuse, -R13 ;  /* 0x0000000b04047223 */ /* 0x080fe2000000080d */
[C---:B------:R-:W-:Y:S02]  /*0d80*/  FSETP.GT.AND P1, PT, |R13|.reuse, 152, PT ;  /* 0x431800000d00780b */ /* 0x040fe40003f24200 */
[----:B------:R-:W-:Y:S01]  /*0d90*/  FSETP.GEU.AND P2, PT, R13, RZ, PT ;  /* 0x000000ff0d00720b */ /* 0x000fe20003f4e000 */
[----:B------:R-:W-:-:S03]  /*0da0*/  FFMA R4, R7, R11, R4 ;  /* 0x0000000b07047223 */ /* 0x000fc60000000004 */
[----:B------:R-:W1:Y:S01]  /*0db0*/  F2I.NTZ R8, R13 ;  /* 0x0000000d00087305 */ /* 0x000e620000203100 */
[----:B0-----:R-:W-:Y:S01]  /*0dc0*/  FADD R7, R13, -R10 ;  /* 0x8000000a0d077221 */ /* 0x001fe20000000000 */
[----:B------:R-:W-:-:S03]  /*0dd0*/  FSETP.GT.AND P0, PT, R10, RZ, PT ;  /* 0x000000ff0a00720b */ /* 0x000fc60003f04000 */
[----:B------:R-:W-:-:S04]  /*0de0*/  FADD R4, R4, R7 ;  /* 0x0000000704047221 */ /* 0x000fc80000000000 */
[----:B------:R-:W-:Y:S01]  /*0df0*/  FFMA R7, R4, R15, 0.0013391353422775864601 ;  /* 0x3aaf85ed04077423 */ /* 0x000fe2000000000f */
[----:B------:R-:W-:Y:S02]  /*0e00*/  SEL R15, RZ, 0x83000000, P0 ;  /* 0x83000000ff0f7807 */ /* 0x000fe40000000000 */
[----:B------:R-:W-:Y:S01]  /*0e10*/  ISETP.NE.U32.AND P0, PT, R2, RZ, PT ;  /* 0x000000ff0200720c */ /* 0x000fe20003f05070 */
[C---:B------:R-:W-:Y:S02]  /*0e20*/  FFMA R7, R4.reuse, R7, 0.0096188392490148544312 ;  /* 0x3c1d985604077423 */ /* 0x040fe40000000007 */
[----:B------:R-:W-:Y:S01]  /*0e30*/  VIADD R10, R15, 0x7f000000 ;  /* 0x7f0000000f0a7836 */ /* 0x000fe20000000000 */
[----:B------:R-:W-:Y:S01]  /*0e40*/  ISETP.NE.AND.EX P0, PT, R3, RZ, PT, P0 ;  /* 0x000000ff0300720c */ /* 0x000fe20003f05300 */
[----:B------:R-:W-:Y:S01]  /*0e50*/  FFMA R7, R4, R7, 0.055503588169813156128 ;  /* 0x3d6357bb04077423 */ /* 0x000fe20000000007 */
[----:B-1----:R-:W-:Y:S01]  /*0e60*/  IMAD R8, R8, 0x800000, -R15 ;  /* 0x0080000008087824 */ /* 0x002fe200078e0a0f */
[----:B------:R-:W-:-:S02]  /*0e70*/  MOV R3, 0x3f800000 ;  /* 0x3f80000000037802 */ /* 0x000fc40000000f00 */
[----:B------:R-:W-:-:S04]  /*0e80*/  FFMA R7, R4, R7, 0.24022644758224487305 ;  /* 0x3e75fdec04077423 */ /* 0x000fc80000000007 */
[----:B------:R-:W-:-:S04]  /*0e90*/  FFMA R7, R4, R7, 0.69314718246459960938 ;  /* 0x3f31721804077423 */ /* 0x000fc80000000007 */
[----:B------:R-:W-:-:S04]  /*0ea0*/  FFMA R7, R4, R7, 1 ;  /* 0x3f80000004077423 */ /* 0x000fc80000000007 */
[----:B------:R-:W-:-:S04]  /*0eb0*/  FMUL R7, R7, R10 ;  /* 0x0000000a07077220 */ /* 0x000fc80000400000 */
[----:B------:R-:W-:Y:S01]  /*0ec0*/  FMUL R7, R7, R8 ;  /* 0x0000000807077220 */ /* 0x000fe20000400000 */
[----:B------:R-:W-:Y:S01]  /*0ed0*/  @P1 FSEL R7, RZ, +INF , !P2 ;  /* 0x7f800000ff071808 */ /* 0x000fe20005000000 */
[----:B------:R-:W-:Y:S06]  /*0ee0*/  @!P0 BRA `(.L_x_42) ;  /* 0x00000000000c8947 */ /* 0x000fec0003800000 */
[----:B------:R-:W-:Y:S01]  /*0ef0*/  FSETP.NAN.AND P0, PT, |R11|, |R11|, PT ;  /* 0x4000000b0b00720b */ /* 0x000fe20003f08200 */
[----:B------:R-:W-:-:S12]  /*0f00*/  IMAD.MOV.U32 R3, RZ, RZ, R7 ;  /* 0x000000ffff037224 */ /* 0x000fd800078e0007 */
[----:B------:R-:W-:-:S07]  /*0f10*/  @P0 FADD R3, R11, 2 ;  /* 0x400000000b030421 */ /* 0x000fce0000000000 */
.L_x_42:
[----:B------:R-:W-:Y:S05]  /*0f20*/  BSYNC.RECONVERGENT B0 ;  /* 0x0000000000007941 */ /* 0x000fea0003800200 */
.L_x_41:
[----:B------:R-:W0:Y:S01]  /*0f30*/  MUFU.RCP R2, R3 ;  /* 0x0000000300027308 */ /* 0x000e220000001000 */
[----:B------:R-:W1:Y:S01]  /*0f40*/  LDC R4, c[0x0][0x3ac] ;  /* 0x0000eb00ff047b82 */ /* 0x000e620000000800 */
[----:B------:R-:W-:Y:S06]  /*0f50*/  BSSY.RECONVERGENT B0, `(.L_x_43) ;  /* 0x000000d000007945 */ /* 0x000fec0003800200 */
[----:B------:R-:W2:Y:S01]  /*0f60*/  FCHK P0, R0, R3 ;  /* 0x0000000300007302 */ /* 0x000ea20000000000 */
[----:B0-----:R-:W-:-:S04]  /*0f70*/  FFMA R7, R2, -R3, 1 ;  /* 0x3f80000002077423 */ /* 0x001fc80000000803 */
[----:B------:R-:W-:-:S04]  /*0f80*/  FFMA R11, R2, R7, R2 ;  /* 0x00000007020b7223 */ /* 0x000fc80000000002 */
[----:B------:R-:W-:Y:S01]  /*0f90*/  FFMA R8, R0, R11, RZ ;  /* 0x0000000b00087223 */ /* 0x000fe200000000ff */
[----:B-1----:R-:W-:-:S03]  /*0fa0*/  FADD R7, R4, 0.10000000149011611938 ;  /* 0x3dcccccd04077421 */ /* 0x002fc60000000000 */
[----:B------:R-:W-:-:S04]  /*0fb0*/  FFMA R2, R8, -R3, R0 ;  /* 0x8000000308027223 */ /* 0x000fc80000000000 */
[----:B------:R-:W-:Y:S01]  /*0fc0*/  FFMA R8, R11, R2, R8 ;  /* 0x000000020b087223 */ /* 0x000fe20000000008 */
[----:B--2---:R-:W-:Y:S06]  /*0fd0*/  @!P0 BRA `(.L_x_44) ;  /* 0x0000000000108947 */ /* 0x004fec0003800000 */
[----:B------:R-:W-:Y:S01]  /*0fe0*/  IMAD.MOV.U32 R2, RZ, RZ, R0 ;  /* 0x000000ffff027224 */ /* 0x000fe200078e0000 */
[----:B------:R-:W-:-:S07]  /*0ff0*/  MOV R10, 0x1010 ;  /* 0x00001010000a7802 */ /* 0x000fce0000000f00 */
[----:B------:R-:W-:Y:S05]  /*1000*/  CALL.REL.NOINC `($__internal_2_$__cuda_sm3x_div_rn_noftz_f32_slowpath) ;  /* 0x0000001400447944 */ /* 0x000fea0003c00000 */
[----:B------:R-:W-:-:S07]  /*1010*/  MOV R8, R2 ;  /* 0x0000000200087202 */ /* 0x000fce0000000f00 */
.L_x_44:
[----:B------:R-:W-:Y:S05]  /*1020*/  BSYNC.RECONVERGENT B0 ;  /* 0x0000000000007941 */ /* 0x000fea0003800200 */
.L_x_43:
[----:B------:R-:W-:Y:S01]  /*1030*/  FFMA R11, R6, R9, R7 ;  /* 0x00000009060b7223 */ /* 0x000fe20000000007 */
[----:B------:R-:W-:Y:S03]  /*1040*/  BSSY.RECONVERGENT B0, `(.L_x_45) ;  /* 0x0000040000007945 */ /* 0x000fe60003800200 */
[C---:B------:R-:W-:Y:S01]  /*1050*/  FMUL R0, R11.reuse, 0.63661974668502807617 ;  /* 0x3f22f9830b007820 */ /* 0x040fe20000400000 */
[----:B------:R-:W-:-:S05]  /*1060*/  FSETP.GE.AND P0, PT, |R11|, 105615, PT ;  /* 0x47ce47800b00780b */ /* 0x000fca0003f06200 */
[----:B------:R-:W0:Y:S02]  /*1070*/  F2I.NTZ R0, R0 ;  /* 0x0000000000007305 */ /* 0x000e240000203100 */
[----:B0-----:R-:W-:-:S05]  /*1080*/  I2FP.F32.S32 R2, R0 ;  /* 0x0000000000027245 */ /* 0x001fca0000201400 */
[----:B------:R-:W-:-:S04]  /*1090*/  FFMA R3, R2, -1.5707962512969970703, R11 ;  /* 0xbfc90fda02037823 */ /* 0x000fc8000000000b */
[----:B------:R-:W-:-:S04]  /*10a0*/  FFMA R3, R2, -7.5497894158615963534e-08, R3 ;  /* 0xb3a2216802037823 */ /* 0x000fc80000000003 */
[----:B------:R-:W-:Y:S01]  /*10b0*/  FFMA R3, R2, -5.3903029534742383927e-15, R3 ;  /* 0xa7c234c502037823 */ /* 0x000fe20000000003 */
        /* <DEDUP_REMOVED lines=12> */
.L_x_47:
        /* <DEDUP_REMOVED lines=31> */
[----:B------:R-:W-:-:S02]  /*1370*/  SHF.R.S32.HI R4, RZ, 0x1f, R2 ;  /* 0x0000001fff047819 */ /* 0x000fc40000011402 */
[----:B------:R-:W-:Y:S02]  /*1380*/  LOP3.LUT R11, R2, R11, RZ, 0x3c, !PT ;  /* 0x0000000b020b7212 */ /* 0x000fe400078e3cff */
[C---:B------:R-:W-:Y:S02]  /*1390*/  LOP3.LUT R14, R4.reuse, R3, RZ, 0x3c, !PT ;  /* 0x00000003040e7212 */ /* 0x040fe400078e3cff */
[----:B------:R-:W-:Y:S02]  /*13a0*/  LOP3.LUT R15, R4, R2, RZ, 0x3c, !PT ;  /* 0x00000002040f7212 */ /* 0x000fe400078e3cff */
        /* <DEDUP_REMOVED lines=9> */
.L_x_46:
[----:B------:R-:W-:Y:S05]  /*1440*/  BSYNC.RECONVERGENT B0 ;  /* 0x0000000000007941 */ /* 0x000fea0003800200 */
.L_x_45:
[----:B------:R-:W-:Y:S01]  /*1450*/  FFMA R9, R12, R9, R7 ;  /* 0x000000090c097223 */ /* 0x000fe20000000007 */
[----:B------:R-:W-:Y:S01]  /*1460*/  MOV R10, 0x37cbac00 ;  /* 0x37cbac00000a7802 */ /* 0x000fe20000000f00 */
[----:B------:R-:W-:Y:S01]  /*1470*/  FMUL R11, R3, R3 ;  /* 0x00000003030b7220 */ /* 0x000fe20000400000 */
[C---:B------:R-:W-:Y:S01]  /*1480*/  LOP3.LUT R13, R0.reuse, 0x1, RZ, 0xc0, !PT ;  /* 0x00000001000d7812 */ /* 0x040fe200078ec0ff */
[----:B------:R-:W-:Y:S01]  /*1490*/  FMUL R2, R9, 0.63661974668502807617 ;  /* 0x3f22f98309027820 */ /* 0x000fe20000400000 */
[----:B------:R-:W-:Y:S02]  /*14a0*/  IMAD.MOV.U32 R15, RZ, RZ, 0x3d2aaabb ;  /* 0x3d2aaabbff0f7424 */ /* 0x000fe400078e00ff */
[----:B------:R-:W-:Y:S01]  /*14b0*/  FFMA R4, R11, R10, -0.0013887860113754868507 ;  /* 0xbab607ed0b047423 */ /* 0x000fe2000000000a */
[----:B------:R-:W-:Y:S01]  /*14c0*/  ISETP.NE.U32.AND P0, PT, R13, 0x1, PT ;  /* 0x000000010d00780c */ /* 0x000fe20003f05070 */
[----:B------:R-:W-:Y:S01]  /*14d0*/  IMAD.MOV.U32 R14, RZ, RZ, 0x3effffff ;  /* 0x3effffffff0e7424 */ /* 0x000fe200078e00ff */
[----:B------:R-:W-:Y:S01]  /*14e0*/  LOP3.LUT P1, RZ, R0, 0x2, RZ, 0xc0, !PT ;  /* 0x0000000200ff7812 */ /* 0x000fe2000782c0ff */
[----:B------:R-:W0:Y:S01]  /*14f0*/  F2I.NTZ R2, R2 ;  /* 0x0000000200027305 */ /* 0x000e220000203100 */
[----:B------:R-:W-:Y:S01]  /*1500*/  FSEL R4, R4, -0.00019574658654164522886, !P0 ;  /* 0xb94d415304047808 */ /* 0x000fe20004000000 */
[----:B------:R-:W-:Y:S01]  /*1510*/  BSSY.RECONVERGENT B0, `(.L_x_48) ;  /* 0x0000046000007945 */ /* 0x000fe20003800200 */
[----:B------:R-:W-:-:S02]  /*1520*/  FSEL R16, R15, 0.0083327032625675201416, !P0 ;  /* 0x3c0885e40f107808 */ /* 0x000fc40004000000 */
[----:B------:R-:W-:-:S03]  /*1530*/  FSEL R0, R3, 1, P0 ;  /* 0x3f80000003007808 */ /* 0x000fc60000000000 */
[----:B------:R-:W-:Y:S01]  /*1540*/  FFMA R4, R11, R4, R16 ;  /* 0x000000040b047223 */ /* 0x000fe20000000010 */
[----:B------:R-:W-:Y:S02]  /*1550*/  FSEL R16, -R14, -0.16666662693023681641, !P0 ;  /* 0xbe2aaaa80e107808 */ /* 0x000fe40004000100 */
[----:B------:R-:W-:-:S03]  /*1560*/  FSETP.GE.AND P0, PT, |R9|, 105615, PT ;  /* 0x47ce47800900780b */ /* 0x000fc60003f06200 */
[C---:B------:R-:W-:Y:S01]  /*1570*/  FFMA R4, R11.reuse, R4, R16 ;  /* 0x000000040b047223 */ /* 0x040fe20000000010 */
[----:B0-----:R-:W-:Y:S01]  /*1580*/  I2FP.F32.S32 R18, R2 ;  /* 0x0000000200127245 */ /* 0x001fe20000201400 */
[----:B------:R-:W-:-:S04]  /*1590*/  FFMA R11, R11, R0, RZ ;  /* 0x000000000b0b7223 */ /* 0x000fc800000000ff */
[----:B------:R-:W-:Y:S01]  /*15a0*/  FFMA R3, R18, -1.5707962512969970703, R9 ;  /* 0xbfc90fda12037823 */ /* 0x000fe20000000009 */
[----:B------:R-:W-:-:S03]  /*15b0*/  FFMA R13, R11, R4, R0 ;  /* 0x000000040b0d7223 */ /* 0x000fc60000000000 */
[----:B------:R-:W-:Y:S01]  /*15c0*/  FFMA R3, R18, -7.5497894158615963534e-08, R3 ;  /* 0xb3a2216812037823 */ /* 0x000fe20000000003 */
[----:B------:R-:W-:-:S03]  /*15d0*/  @P1 FADD R13, RZ, -R13 ;  /* 0x8000000dff0d1221 */ /* 0x000fc60000000000 */
[----:B------:R-:W-:Y:S01]  /*15e0*/  FFMA R0, R18, -5.3903029534742383927e-15, R3 ;  /* 0xa7c234c512007823 */ /* 0x000fe20000000003 */
[----:B------:R-:W-:Y:S06]  /*15f0*/  @!P0 BRA `(.L_x_49) ;  /* 0x0000000000dc8947 */ /* 0x000fec0003800000 */
[----:B------:R-:W-:-:S13]  /*1600*/  FSETP.NEU.AND P0, PT, |R9|, +INF , PT ;  /* 0x7f8000000900780b */ /* 0x000fda0003f0d200 */
[----:B------:R-:W-:Y:S01]  /*1610*/  @!P0 FMUL R0, RZ, R9 ;  /* 0x00000009ff008220 */ /* 0x000fe20000400000 */
[----:B------:R-:W-:Y:S01]  /*1620*/  @!P0 MOV R2, RZ ;  /* 0x000000ff00028202 */ /* 0x000fe20000000f00 */
[----:B------:R-:W-:Y:S06]  /*1630*/  @!P0 BRA `(.L_x_49) ;  /* 0x0000000000cc8947 */ /* 0x000fec0003800000 */
[----:B------:R-:W-:Y:S01]  /*1640*/  IMAD.SHL.U32 R2, R9, 0x100, RZ ;  /* 0x0000010009027824 */ /* 0x000fe200078e00ff */
[----:B------:R-:W-:Y:S01]  /*1650*/  MOV R0, R1 ;  /* 0x0000000100007202 */ /* 0x000fe20000000f00 */
[----:B------:R-:W-:Y:S01]  /*1660*/  IMAD.MOV.U32 R16, RZ, RZ, RZ ;  /* 0x000000ffff107224 */ /* 0x000fe200078e00ff */
[----:B------:R-:W0:Y:S02]  /*1670*/  LDCU.64 UR8, c[0x4][URZ] ;  /* 0x01000000ff0877ac */ /* 0x000e240008000a00 */
[----:B------:R-:W-:Y:S01]  /*1680*/  LOP3.LUT R17, R2, 0x80000000, RZ, 0xfc, !PT ;  /* 0x8000000002117812 */ /* 0x000fe200078efcff */
[----:B------:R-:W-:Y:S01]  /*1690*/  UMOV UR5, URZ ;  /* 0x000000ff00057c82 */ /* 0x000fe20008000000 */
[----:B------:R-:W-:-:S05]  /*16a0*/  UMOV UR4, URZ ;  /* 0x000000ff00047c82 */ /* 0x000fca0008000000 */
.L_x_50:
        /* <DEDUP_REMOVED lines=11> */
[----:B0-----:R-:W-:Y:S01]  /*1760*/  IADD3 R0, PT, PT, R0, 0x4, RZ ;  /* 0x0000000400007810 */ /* 0x001fe20007ffe0ff */
        /* <DEDUP_REMOVED lines=19> */
[----:B------:R-:W-:Y:S02]  /*18a0*/  SHF.R.S32.HI R4, RZ, 0x1f, R2 ;  /* 0x0000001fff047819 */ /* 0x000fe40000011402 */
[----:B------:R-:W-:Y:S02]  /*18b0*/  LOP3.LUT R9, R2, R9, RZ, 0x3c, !PT ;  /* 0x0000000902097212 */ /* 0x000fe400078e3cff */
[C---:B------:R-:W-:Y:S02]  /*18c0*/  LOP3.LUT R18, R4.reuse, R3, RZ, 0x3c, !PT ;  /* 0x0000000304127212 */ /* 0x040fe400078e3cff */
[----:B------:R-:W-:Y:S02]  /*18d0*/  LOP3.LUT R19, R4, R2, RZ, 0x3c, !PT ;  /* 0x0000000204137212 */ /* 0x000fe400078e3cff */
[----:B------:R-:W-:Y:S02]  /*18e0*/  SHF.R.U32.HI R3, RZ, 0x1e, R0 ;  /* 0x0000001eff037819 */ /* 0x000fe40000011600 */
[----:B------:R-:W-:-:S02]  /*18f0*/  ISETP.GE.AND P1, PT, R9, RZ, PT ;  /* 0x000000ff0900720c */ /* 0x000fc40003f26270 */
[----:B------:R-:W0:Y:S01]  /*1900*/  I2F.F64.S64 R18, R18 ;  /* 0x0000001200127312 */ /* 0x000e220000301c00 */
[----:B------:R-:W-:-:S04]  /*1910*/  LEA.HI R2, R2, R3, RZ, 0x1 ;  /* 0x0000000302027211 */ /* 0x000fc800078f08ff */
[----:B------:R-:W-:-:S05]  /*1920*/  IADD3 R0, PT, PT, -R2, RZ, RZ ;  /* 0x000000ff02007210 */ /* 0x000fca0007ffe1ff */
[----:B------:R-:W-:Y:S01]  /*1930*/  @!P0 IMAD.MOV.U32 R2, RZ, RZ, R0 ;  /* 0x000000ffff028224 */ /* 0x000fe200078e0000 */
[----:B0-----:R-:W-:-:S10]  /*1940*/  DMUL R16, R18, UR4 ;  /* 0x0000000412107c28 */ /* 0x001fd40008000000 */
[----:B------:R-:W0:Y:S02]  /*1950*/  F2F.F32.F64 R16, R16 ;  /* 0x0000001000107310 */ /* 0x000e240000301000 */
[----:B0-----:R-:W-:-:S07]  /*1960*/  FSEL R0, -R16, R16, !P1 ;  /* 0x0000001010007208 */ /* 0x001fce0004800100 */
.L_x_49:
[----:B------:R-:W-:Y:S05]  /*1970*/  BSYNC.RECONVERGENT B0 ;  /* 0x0000000000007941 */ /* 0x000fea0003800200 */
.L_x_48:
[----:B------:R-:W-:Y:S01]  /*1980*/  FFMA R17, R12, R8, R7 ;  /* 0x000000080c117223 */ /* 0x000fe20000000007 */
[----:B------:R-:W-:Y:S01]  /*1990*/  LOP3.LUT R9, R2, 0x1, RZ, 0xc0, !PT ;  /* 0x0000000102097812 */ /* 0x000fe200078ec0ff */
[----:B------:R-:W-:Y:S01]  /*19a0*/  FMUL R3, R0, R0 ;  /* 0x0000000000037220 */ /* 0x000fe20000400000 */
[----:B------:R-:W-:Y:S02]  /*19b0*/  IMAD.MOV.U32 R11, RZ, RZ, 0x3c0885e4 ;  /* 0x3c0885e4ff0b7424 */ /* 0x000fe400078e00ff */
[----:B------:R-:W-:Y:S01]  /*19c0*/  FMUL R4, R17, 0.63661974668502807617 ;  /* 0x3f22f98311047820 */ /* 0x000fe20000400000 */
[----:B------:R-:W-:Y:S01]  /*19d0*/  ISETP.NE.U32.AND P0, PT, R9, 0x1, PT ;  /* 0x000000010900780c */ /* 0x000fe20003f05070 */
[----:B------:R-:W-:Y:S01]  /*19e0*/  FFMA R9, R3, R10, -0.0013887860113754868507 ;  /* 0xbab607ed03097423 */ /* 0x000fe2000000000a */
[----:B------:R-:W-:Y:S01]  /*19f0*/  IADD3 R2, PT, PT, R2, 0x1, RZ ;  /* 0x0000000102027810 */ /* 0x000fe20007ffe0ff */
[----:B------:R-:W-:Y:S01]  /*1a00*/  IMAD.MOV.U32 R12, RZ, RZ, 0x3e2aaaa8 ;  /* 0x3e2aaaa8ff0c7424 */ /* 0x000fe200078e00ff */
[----:B------:R-:W-:Y:S01]  /*1a10*/  FSEL R18, R11, 0.041666727513074874878, !P0 ;  /* 0x3d2aaabb0b127808 */ /* 0x000fe20004000000 */
[----:B------:R-:W0:Y:S01]  /*1a20*/  F2I.NTZ R4, R4 ;  /* 0x0000000400047305 */ /* 0x000e220000203100 */
[----:B------:R-:W-:Y:S01]  /*1a30*/  FSEL R16, R9, -0.00019574658654164522886, P0 ;  /* 0xb94d415309107808 */ /* 0x000fe20000000000 */
[----:B------:R-:W-:Y:S01]  /*1a40*/  BSSY.RECONVERGENT B0, `(.L_x_51) ;  /* 0x0000047000007945 */ /* 0x000fe20003800200 */
[----:B------:R-:W-:-:S02]  /*1a50*/  LOP3.LUT P1, RZ, R2, 0x2, RZ, 0xc0, !PT ;  /* 0x0000000202ff7812 */ /* 0x000fc4000782c0ff */
[----:B------:R-:W-:Y:S01]  /*1a60*/  FSEL R2, -R12, -0.4999999701976776123, !P0 ;  /* 0xbeffffff0c027808 */ /* 0x000fe20004000100 */
[----:B------:R-:W-:Y:S01]  /*1a70*/  FFMA R16, R3, R16, R18 ;  /* 0x0000001003107223 */ /* 0x000fe20000000012 */
[----:B------:R-:W-:Y:S02]  /*1a80*/  FSEL R0, R0, 1, !P0 ;  /* 0x3f80000000007808 */ /* 0x000fe40004000000 */
[----:B------:R-:W-:Y:S01]  /*1a90*/  FSETP.GE.AND P0, PT, |R17|, 105615, PT ;  /* 0x47ce47801100780b */ /* 0x000fe20003f06200 */
[C---:B------:R-:W-:Y:S02]  /*1aa0*/  FFMA R2, R3.reuse, R16, R2 ;  /* 0x0000001003027223 */ /* 0x040fe40000000002 */
[----:B------:R-:W-:Y:S01]  /*1ab0*/  FFMA R3, R3, R0, RZ ;  /* 0x0000000003037223 */ /* 0x000fe200000000ff */
[----:B0-----:R-:W-:-:S03]  /*1ac0*/  I2FP.F32.S32 R18, R4 ;  /* 0x0000000400127245 */ /* 0x001fc60000201400 */
[----:B------:R-:W-:Y:S02]  /*1ad0*/  FFMA R0, R3, R2, R0 ;  /* 0x0000000203007223 */ /* 0x000fe40000000000 */
[C---:B------:R-:W-:Y:S02]  /*1ae0*/  FFMA R9, R18.reuse, -1.5707962512969970703, R17 ;  /* 0xbfc90fda12097823 */ /* 0x040fe40000000011 */
[----:B------:R-:W-:Y:S02]  /*1af0*/  @P1 FADD R0, RZ, -R0 ;  /* 0x80000000ff001221 */ /* 0x000fe40000000000 */
[C---:B------:R-:W-:Y:S02]  /*1b00*/  FFMA R9, R18.reuse, -7.5497894158615963534e-08, R9 ;  /* 0xb3a2216812097823 */ /* 0x040fe40000000009 */
[----:B------:R-:W-:Y:S02]  /*1b10*/  FMUL R13, R13, R0 ;  /* 0x000000000d0d7220 */ /* 0x000fe40000400000 */
[----:B------:R-:W-:Y:S01]  /*1b20*/  FFMA R9, R18, -5.3903029534742383927e-15, R9 ;  /* 0xa7c234c512097823 */ /* 0x000fe20000000009 */
[----:B------:R-:W-:Y:S06]  /*1b30*/  @!P0 BRA `(.L_x_52) ;  /* 0x0000000000dc8947 */ /* 0x000fec0003800000 */
[----:B------:R-:W-:-:S13]  /*1b40*/  FSETP.NEU.AND P0, PT, |R17|, +INF , PT ;  /* 0x7f8000001100780b */ /* 0x000fda0003f0d200 */
[----:B------:R-:W-:Y:S01]  /*1b50*/  @!P0 FMUL R9, RZ, R17 ;  /* 0x00000011ff098220 */ /* 0x000fe20000400000 */
[----:B------:R-:W-:Y:S01]  /*1b60*/  @!P0 IMAD.MOV.U32 R4, RZ, RZ, RZ ;  /* 0x000000ffff048224 */ /* 0x000fe200078e00ff */
[----:B------:R-:W-:Y:S06]  /*1b70*/  @!P0 BRA `(.L_x_52) ;  /* 0x0000000000cc8947 */ /* 0x000fec0003800000 */
[----:B------:R-:W-:Y:S01]  /*1b80*/  SHF.L.U32 R2, R17, 0x8, RZ ;  /* 0x0000000811027819 */ /* 0x000fe200000006ff */
[----:B------:R-:W-:Y:S01]  /*1b90*/  IMAD.MOV.U32 R16, RZ, RZ, RZ ;  /* 0x000000ffff107224 */ /* 0x000fe200078e00ff */
[----:B------:R-:W0:Y:S01]  /*1ba0*/  LDCU.64 UR8, c[0x4][URZ] ;  /* 0x01000000ff0877ac */ /* 0x000e220008000a00 */
[----:B------:R-:W-:Y:S01]  /*1bb0*/  IMAD.MOV.U32 R0, RZ, RZ, R1 ;  /* 0x000000ffff007224 */ /* 0x000fe200078e0001 */
[----:B------:R-:W-:Y:S01]  /*1bc0*/  LOP3.LUT R21, R2, 0x80000000, RZ, 0xfc, !PT ;  /* 0x8000000002157812 */ /* 0x000fe200078efcff */
[----:B------:R-:W-:Y:S01]  /*1bd0*/  UMOV UR5, URZ ;  /* 0x000000ff00057c82 */ /* 0x000fe20008000000 */
[----:B------:R-:W-:-:S05]  /*1be0*/  UMOV UR4, URZ ;  /* 0x000000ff00047c82 */ /* 0x000fca0008000000 */
.L_x_53:
        /* <DEDUP_REMOVED lines=16> */
[----:B------:R-:W-:Y:S02]  /*1cf0*/  LOP3.LUT P0, RZ, R4, 0x1f, RZ, 0xc0, !PT ;  /* 0x0000001f04ff7812 */ /* 0x000fe4000780c0ff */
[----:B------:R-:W-:-:S04]  /*1d00*/  IADD3 R0, PT, PT, R0, -0x80, RZ ;  /* 0xffffff8000007810 */ /* 0x000fc80007ffe0ff */
        /* <DEDUP_REMOVED lines=19> */
[----:B------:R-:W1:Y:S01]  /*1e40*/  I2F.F64.S64 R2, R2 ;  /* 0x0000000200027312 */ /* 0x000e620000301c00 */
[----:B------:R-:W-:-:S05]  /*1e50*/  LEA.HI R4, R4, R9, RZ, 0x1 ;  /* 0x0000000904047211 */ /* 0x000fca00078f08ff */
[----:B------:R-:W-:-:S05]  /*1e60*/  IMAD.MOV R0, RZ, RZ, -R4 ;  /* 0x000000ffff007224 */ /* 0x000fca00078e0a04 */
[----:B------:R-:W-:Y:S01]  /*1e70*/  @!P0 MOV R4, R0 ;  /* 0x0000000000048202 */ /* 0x000fe20000000f00 */
[----:B-1----:R-:W-:-:S10]  /*1e80*/  DMUL R18, R2, UR4 ;  /* 0x0000000402127c28 */ /* 0x002fd40008000000 */
[----:B------:R-:W1:Y:S02]  /*1e90*/  F2F.F32.F64 R18, R18 ;  /* 0x0000001200127310 */ /* 0x000e640000301000 */
[----:B01----:R-:W-:-:S07]  /*1ea0*/  FSEL R9, -R18, R18, !P1 ;  /* 0x0000001212097208 */ /* 0x003fce0004800100 */
.L_x_52:
[----:B------:R-:W-:Y:S05]  /*1eb0*/  BSYNC.RECONVERGENT B0 ;  /* 0x0000000000007941 */ /* 0x000fea0003800200 */
.L_x_51:
[----:B------:R-:W-:Y:S01]  /*1ec0*/  FFMA R7, R6, R8, R7 ;  /* 0x0000000806077223 */ /* 0x000fe20000000007 */
[C---:B------:R-:W-:Y:S01]  /*1ed0*/  LOP3.LUT R0, R4.reuse, 0x1, RZ, 0xc0, !PT ;  /* 0x0000000104007812 */ /* 0x040fe200078ec0ff */
[----:B------:R-:W-:Y:S01]  /*1ee0*/  FMUL R3, R9, R9 ;  /* 0x0000000909037220 */ /* 0x000fe20000400000 */
[----:B------:R-:W-:Y:S01]  /*1ef0*/  LOP3.LUT P1, RZ, R4, 0x2, RZ, 0xc0, !PT ;  /* 0x0000000204ff7812 */ /* 0x000fe2000782c0ff */
[----:B------:R-:W-:Y:S01]  /*1f00*/  FMUL R2, R7, 0.63661974668502807617 ;  /* 0x3f22f98307027820 */ /* 0x000fe20000400000 */
[----:B------:R-:W-:Y:S01]  /*1f10*/  ISETP.NE.U32.AND P0, PT, R0, 0x1, PT ;  /* 0x000000010000780c */ /* 0x000fe20003f05070 */
[----:B------:R-:W-:Y:S01]  /*1f20*/  FFMA R0, R3, R10, -0.0013887860113754868507 ;  /* 0xbab607ed03007423 */ /* 0x000fe2000000000a */
[----:B------:R-:W-:Y:S02]  /*1f30*/  BSSY.RECONVERGENT B0, `(.L_x_54) ;  /* 0x0000048000007945 */ /* 0x000fe40003800200 */
[----:B------:R-:W-:Y:S01]  /*1f40*/  FSEL R6, R15, 0.0083327032625675201416, !P0 ;  /* 0x3c0885e40f067808 */ /* 0x000fe20004000000 */
[----:B------:R-:W0:Y:S01]  /*1f50*/  F2I.NTZ R2, R2 ;  /* 0x0000000200027305 */ /* 0x000e220000203100 */
[----:B------:R-:W-:-:S02]  /*1f60*/  FSEL R0, R0, -0.00019574658654164522886, !P0 ;  /* 0xb94d415300007808 */ /* 0x000fc40004000000 */
[----:B------:R-:W-:-:S03]  /*1f70*/  FSEL R14, -R14, -0.16666662693023681641, !P0 ;  /* 0xbe2aaaa80e0e7808 */ /* 0x000fc60004000100 */
        /* <DEDUP_REMOVED lines=23> */
.L_x_56:
        /* <DEDUP_REMOVED lines=44> */
.L_x_55:
[----:B------:R-:W-:Y:S05]  /*23b0*/  BSYNC.RECONVERGENT B0 ;  /* 0x0000000000007941 */ /* 0x000fea0003800200 */
.L_x_54:
[----:B------:R-:W-:Y:S01]  /*23c0*/  FMUL R7, R0, R0 ;  /* 0x0000000000077220 */ /* 0x000fe20000400000 */
[C---:B------:R-:W-:Y:S02]  /*23d0*/  LOP3.LUT R3, R2.reuse, 0x1, RZ, 0xc0, !PT ;  /* 0x0000000102037812 */ /* 0x040fe400078ec0ff */
[----:B------:R-:W-:Y:S01]  /*23e0*/  IADD3 R4, PT, PT, R2, 0x1, RZ ;  /* 0x0000000102047810 */ /* 0x000fe20007ffe0ff */
[----:B------:R-:W-:Y:S01]  /*23f0*/  FFMA R10, R7, R10, -0.0013887860113754868507 ;  /* 0xbab607ed070a7423 */ /* 0x000fe2000000000a */
[----:B------:R-:W-:Y:S02]  /*2400*/  ISETP.NE.U32.AND P0, PT, R3, 0x1, PT ;  /* 0x000000010300780c */ /* 0x000fe40003f05070 */
[----:B------:R-:W0:Y:S01]  /*2410*/  LDC.64 R2, c[0x0][0x380] ;  /* 0x0000e000ff027b82 */ /* 0x000e220000000a00 */
[----:B------:R-:W-:Y:S02]  /*2420*/  LOP3.LUT P1, RZ, R4, 0x2, RZ, 0xc0, !PT ;  /* 0x0000000204ff7812 */ /* 0x000fe4000782c0ff */
[----:B------:R-:W-:-:S02]  /*2430*/  FSEL R6, R11, 0.041666727513074874878, !P0 ;  /* 0x3d2aaabb0b067808 */ /* 0x000fc40004000000 */
[----:B------:R-:W-:Y:S02]  /*2440*/  FSEL R10, R10, -0.00019574658654164522886, P0 ;  /* 0xb94d41530a0a7808 */ /* 0x000fe40000000000 */
[----:B------:R-:W-:Y:S02]  /*2450*/  FSEL R9, -R12, -0.4999999701976776123, !P0 ;  /* 0xbeffffff0c097808 */ /* 0x000fe40004000100 */
[----:B------:R-:W-:Y:S01]  /*2460*/  FSEL R0, R0, 1, !P0 ;  /* 0x3f80000000007808 */ /* 0x000fe20004000000 */
[----:B------:R-:W-:-:S04]  /*2470*/  FFMA R6, R7, R10, R6 ;  /* 0x0000000a07067223 */ /* 0x000fc80000000006 */
[C---:B------:R-:W-:Y:S01]  /*2480*/  FFMA R6, R7.reuse, R6, R9 ;  /* 0x0000000607067223 */ /* 0x040fe20000000009 */
[----:B------:R-:W-:-:S04]  /*2490*/  FFMA R7, R7, R0, RZ ;  /* 0x0000000007077223 */ /* 0x000fc800000000ff */
[----:B------:R-:W-:Y:S01]  /*24a0*/  FFMA R7, R7, R6, R0 ;  /* 0x0000000607077223 */ /* 0x000fe20000000000 */
[----:B------:R-:W-:-:S03]  /*24b0*/  FMUL R6, R13, 0.10000000149011611938 ;  /* 0x3dcccccd0d067820 */ /* 0x000fc60000400000 */
[----:B------:R-:W-:Y:S01]  /*24c0*/  @P1 FADD R7, RZ, -R7 ;  /* 0x80000007ff071221 */ /* 0x000fe20000000000 */
[----:B0-----:R-:W-:-:S04]  /*24d0*/  IMAD.WIDE.U32 R2, R5, 0x8, R2 ;  /* 0x0000000805027825 */ /* 0x001fc800078e0002 */
[----:B------:R-:W-:-:S04]  /*24e0*/  FMUL R7, R14, R7 ;  /* 0x000000070e077220 */ /* 0x000fc80000400000 */
[----:B------:R-:W-:-:S05]  /*24f0*/  FMUL R7, R7, 0.10000000149011611938 ;  /* 0x3dcccccd07077820 */ /* 0x000fca0000400000 */
[----:B------:R-:W-:Y:S01]  /*2500*/  STG.E.64 desc[UR6][R2.64], R6 ;  /* 0x0000000602007986 */ /* 0x000fe2000c101b06 */
[----:B------:R-:W-:Y:S05]  /*2510*/  EXIT ;  /* 0x000000000000794d */ /* 0x000fea0003800000 */
        .weak           $__internal_2_$__cuda_sm3x_div_rn_noftz_f32_slowpath
        .type           $__internal_2_$__cuda_sm3x_div_rn_noftz_f32_slowpath,@function
        .size           $__internal_2_$__cuda_sm3x_div_rn_noftz_f32_slowpath,(.L_x_71 - $__internal_2_$__cuda_sm3x_div_rn_noftz_f32_slowpath)
$__internal_2_$__cuda_sm3x_div_rn_noftz_f32_slowpath:
[----:B------:R-:W-:Y:S01]  /*2520*/  SHF.R.U32.HI R11, RZ, 0x17, R3 ;  /* 0x00000017ff0b7819 */ /* 0x000fe20000011603 */
[----:B------:R-:W-:Y:S01]  /*2530*/  BSSY.RECONVERGENT B1, `(.L_x_57) ;  /* 0x0000062000017945 */ /* 0x000fe20003800200 */
[----:B------:R-:W-:Y:S02]  /*2540*/  SHF.R.U32.HI R13, RZ, 0x17, R2 ;  /* 0x00000017ff0d7819 */ /* 0x000fe40000011602 */
[----:B------:R-:W-:Y:S02]  /*2550*/  LOP3.LUT R11, R11, 0xff, RZ, 0xc0, !PT ;  /* 0x000000ff0b0b7812 */ /* 0x000fe400078ec0ff */
[----:B------:R-:W-:-:S03]  /*2560*/  LOP3.LUT R16, R13, 0xff, RZ, 0xc0, !PT ;  /* 0x000000ff0d107812 */ /* 0x000fc600078ec0ff */
[----:B------:R-:W-:Y:S02]  /*2570*/  VIADD R15, R11, 0xffffffff ;  /* 0xffffffff0b0f7836 */ /* 0x000fe40000000000 */
[----:B------:R-:W-:-:S03]  /*2580*/  VIADD R14, R16, 0xffffffff ;  /* 0xffffffff100e7836 */ /* 0x000fc60000000000 */
[----:B------:R-:W-:-:S04]  /*2590*/  ISETP.GT.U32.AND P0, PT, R15, 0xfd, PT ;  /* 0x000000fd0f00780c */ /* 0x000fc80003f04070 */
[----:B------:R-:W-:-:S13]  /*25a0*/  ISETP.GT.U32.OR P0, PT, R14, 0xfd, P0 ;  /* 0x000000fd0e00780c */ /* 0x000fda0000704470 */
[----:B------:R-:W-:Y:S01]  /*25b0*/  @!P0 MOV R13, RZ ;  /* 0x000000ff000d8202 */ /* 0x000fe20000000f00 */
[----:B------:R-:W-:Y:S06]  /*25c0*/  @!P0 BRA `(.L_x_58) ;  /* 0x00000000005c8947 */ /* 0x000fec0003800000 */
[----:B------:R-:W-:Y:S02]  /*25d0*/  FSETP.GTU.FTZ.AND P0, PT, |R2|, +INF , PT ;  /* 0x7f8000000200780b */ /* 0x000fe40003f1c200 */
[----:B------:R-:W-:-:S04]  /*25e0*/  FSETP.GTU.FTZ.AND P1, PT, |R3|, +INF , PT ;  /* 0x7f8000000300780b */ /* 0x000fc80003f3c200 */
[----:B------:R-:W-:-:S13]  /*25f0*/  PLOP3.LUT P0, PT, P0, P1, PT, 0xf8, 0x8f ;  /* 0x00000000008f781c */ /* 0x000fda0000703f70 */
[----:B------:R-:W-:Y:S05]  /*2600*/  @P0 BRA `(.L_x_59) ;  /* 0x00000004004c0947 */ /* 0x000fea0003800000 */
[----:B------:R-:W-:-:S13]  /*2610*/  LOP3.LUT P0, RZ, R3, 0x7fffffff, R2, 0xc8, !PT ;  /* 0x7fffffff03ff7812 */ /* 0x000fda000780c802 */
[----:B------:R-:W-:Y:S05]  /*2620*/  @!P0 BRA `(.L_x_60) ;  /* 0x00000004003c8947 */ /* 0x000fea0003800000 */
[C---:B------:R-:W-:Y:S02]  /*2630*/  FSETP.NEU.FTZ.AND P1, PT, |R2|.reuse, +INF , PT ;  /* 0x7f8000000200780b */ /* 0x040fe40003f3d200 */
[----:B------:R-:W-:Y:S02]  /*2640*/  FSETP.NEU.FTZ.AND P2, PT, |R3|, +INF , PT ;  /* 0x7f8000000300780b */ /* 0x000fe40003f5d200 */
[----:B------:R-:W-:-:S11]  /*2650*/  FSETP.NEU.FTZ.AND P0, PT, |R2|, +INF , PT ;  /* 0x7f8000000200780b */ /* 0x000fd60003f1d200 */
[----:B------:R-:W-:Y:S05]  /*2660*/  @!P2 BRA !P1, `(.L_x_60) ;  /* 0x00000004002ca947 */ /* 0x000fea0004800000 */
[----:B------:R-:W-:-:S04]  /*2670*/  LOP3.LUT P1, RZ, R2, 0x7fffffff, RZ, 0xc0, !PT ;  /* 0x7fffffff02ff7812 */ /* 0x000fc8000782c0ff */
[----:B------:R-:W-:-:S13]  /*2680*/  PLOP3.LUT P1, PT, P2, P1, PT, 0x2f, 0xf2 ;  /* 0x0000000000f2781c */ /* 0x000fda0001722577 */
[----:B------:R-:W-:Y:S05]  /*2690*/  @P1 BRA `(.L_x_61) ;  /* 0x0000000400181947 */ /* 0x000fea0003800000 */
[----:B------:R-:W-:-:S04]  /*26a0*/  LOP3.LUT P1, RZ, R3, 0x7fffffff, RZ, 0xc0, !PT ;  /* 0x7fffffff03ff7812 */ /* 0x000fc8000782c0ff */
[----:B------:R-:W-:-:S13]  /*26b0*/  PLOP3.LUT P0, PT, P0, P1, PT, 0x2f, 0xf2 ;  /* 0x0000000000f2781c */ /* 0x000fda0000702577 */
[----:B------:R-:W-:Y:S05]  /*26c0*/  @P0 BRA `(.L_x_62) ;  /* 0x0000000400000947 */ /* 0x000fea0003800000 */
[----:B------:R-:W-:Y:S02]  /*26d0*/  ISETP.GE.AND P0, PT, R14, RZ, PT ;  /* 0x000000ff0e00720c */ /* 0x000fe40003f06270 */
[----:B------:R-:W-:-:S11]  /*26e0*/  ISETP.GE.AND P1, PT, R15, RZ, PT ;  /* 0x000000ff0f00720c */ /* 0x000fd60003f26270 */
[----:B------:R-:W-:Y:S02]  /*26f0*/  @P0 IMAD.MOV.U32 R13, RZ, RZ, RZ ;  /* 0x000000ffff0d0224 */ /* 0x000fe400078e00ff */
[----:B------:R-:W-:Y:S01]  /*2700*/  @!P0 FFMA R2, R2, 1.84467440737095516160e+19, RZ ;  /* 0x5f80000002028823 */ /* 0x000fe200000000ff */
[----:B------:R-:W-:Y:S02]  /*2710*/  @!P0 IMAD.MOV.U32 R13, RZ, RZ, -0x40 ;  /* 0xffffffc0ff0d8424 */ /* 0x000fe400078e00ff */
[----:B------:R-:W-:-:S03]  /*2720*/  @!P1 FFMA R3, R3, 1.84467440737095516160e+19, RZ ;  /* 0x5f80000003039823 */ /* 0x000fc600000000ff */
[----:B------:R-:W-:-:S07]  /*2730*/  @!P1 IADD3 R13, PT, PT, R13, 0x40, RZ ;  /* 0x000000400d0d9810 */ /* 0x000fce0007ffe0ff */
.L_x_58:
[----:B------:R-:W-:Y:S01]  /*2740*/  LEA R14, R11, 0xc0800000, 0x17 ;  /* 0xc08000000b0e7811 */ /* 0x000fe200078eb8ff */
[----:B------:R-:W-:Y:S01]  /*2750*/  VIADD R16, R16, 0xffffff81 ;  /* 0xffffff8110107836 */ /* 0x000fe20000000000 */
[----:B------:R-:W-:Y:S03]  /*2760*/  BSSY.RECONVERGENT B2, `(.L_x_63) ;  /* 0x0000035000027945 */ /* 0x000fe60003800200 */
[----:B------:R-:W-:Y:S02]  /*2770*/  IMAD.IADD R17, R3, 0x1, -R14 ;  /* 0x0000000103117824 */ /* 0x000fe400078e0a0e */
[C---:B------:R-:W-:Y:S01]  /*2780*/  IMAD R2, R16.reuse, -0x800000, R2 ;  /* 0xff80000010027824 */ /* 0x040fe200078e0202 */
[----:B------:R-:W-:Y:S01]  /*2790*/  IADD3 R16, PT, PT, R16, 0x7f, -R11 ;  /* 0x0000007f10107810 */ /* 0x000fe20007ffe80b */
[----:B------:R-:W0:Y:S01]  /*27a0*/  MUFU.RCP R3, R17 ;  /* 0x0000001100037308 */ /* 0x000e220000001000 */
[----:B------:R-:W-:-:S02]  /*27b0*/  FADD.FTZ R15, -R17, -RZ ;  /* 0x800000ff110f7221 */ /* 0x000fc40000010100 */
[----:B------:R-:W-:Y:S02]  /*27c0*/  IADD3 R16, PT, PT, R16, R13, RZ ;  /* 0x0000000d10107210 */ /* 0x000fe40007ffe0ff */
[----:B0-----:R-:W-:-:S04]  /*27d0*/  FFMA R14, R3, R15, 1 ;  /* 0x3f800000030e7423 */ /* 0x001fc8000000000f */
[----:B------:R-:W-:-:S04]  /*27e0*/  FFMA R3, R3, R14, R3 ;  /* 0x0000000e03037223 */ /* 0x000fc80000000003 */
[----:B------:R-:W-:-:S04]  /*27f0*/  FFMA R14, R2, R3, RZ ;  /* 0x00000003020e7223 */ /* 0x000fc800000000ff */
[----:B------:R-:W-:-:S04]  /*2800*/  FFMA R18, R15, R14, R2 ;  /* 0x0000000e0f127223 */ /* 0x000fc80000000002 */
[----:B------:R-:W-:-:S04]  /*2810*/  FFMA R14, R3, R18, R14 ;  /* 0x00000012030e7223 */ /* 0x000fc8000000000e */
[----:B------:R-:W-:-:S04]  /*2820*/  FFMA R15, R15, R14, R2 ;  /* 0x0000000e0f0f7223 */ /* 0x000fc80000000002 */
        /* <DEDUP_REMOVED lines=14> */
[-CC-:B------:R-:W-:Y:S01]  /*2910*/  FFMA.RZ R11, R3, R15.reuse, R14.reuse ;  /* 0x0000000f030b7223 */ /* 0x180fe2000000c00e */
[C---:B------:R-:W-:Y:S02]  /*2920*/  IADD3 R16, PT, PT, R17.reuse, 0x20, RZ ;  /* 0x0000002011107810 */ /* 0x040fe40007ffe0ff */
[----:B------:R-:W-:Y:S02]  /*2930*/  ISETP.NE.AND P2, PT, R17, RZ, PT ;  /* 0x000000ff1100720c */ /* 0x000fe40003f45270 */
[----:B------:R-:W-:Y:S01]  /*2940*/  LOP3.LUT R13, R11, 0x7fffff, RZ, 0xc0, !PT ;  /* 0x007fffff0b0d7812 */ /* 0x000fe200078ec0ff */
[CCC-:B------:R-:W-:Y:S01]  /*2950*/  FFMA.RP R11, R3.reuse, R15.reuse, R14.reuse ;  /* 0x0000000f030b7223 */ /* 0x1c0fe2000000800e */
[----:B------:R-:W-:Y:S01]  /*2960*/  FFMA.RM R14, R3, R15, R14 ;  /* 0x0000000f030e7223 */ /* 0x000fe2000000400e */
[----:B------:R-:W-:Y:S01]  /*2970*/  IMAD.MOV R3, RZ, RZ, -R17 ;  /* 0x000000ffff037224 */ /* 0x000fe200078e0a11 */
[----:B------:R-:W-:Y:S02]  /*2980*/  LOP3.LUT R13, R13, 0x800000, RZ, 0xfc, !PT ;  /* 0x008000000d0d7812 */ /* 0x000fe400078efcff */
[----:B------:R-:W-:-:S02]  /*2990*/  ISETP.NE.AND P1, PT, R17, RZ, PT ;  /* 0x000000ff1100720c */ /* 0x000fc40003f25270 */
[----:B------:R-:W-:Y:S02]  /*29a0*/  SHF.L.U32 R16, R13, R16, RZ ;  /* 0x000000100d107219 */ /* 0x000fe400000006ff */
[----:B------:R-:W-:Y:S02]  /*29b0*/  FSETP.NEU.FTZ.AND P0, PT, R11, R14, PT ;  /* 0x0000000e0b00720b */ /* 0x000fe40003f1d000 */
        /* <DEDUP_REMOVED lines=11> */
.L_x_65:
[----:B------:R-:W-:-:S04]  /*2a70*/  LOP3.LUT R2, R2, 0x80000000, RZ, 0xc0, !PT ;  /* 0x8000000002027812 */ /* 0x000fc800078ec0ff */
[----:B------:R-:W-:Y:S01]  /*2a80*/  LOP3.LUT R2, R2, 0x7f800000, RZ, 0xfc, !PT ;  /* 0x7f80000002027812 */ /* 0x000fe200078efcff */
[----:B------:R-:W-:Y:S06]  /*2a90*/  BRA `(.L_x_66) ;  /* 0x0000000000047947 */ /* 0x000fec0003800000 */
.L_x_64:
[----:B------:R-:W-:-:S07]  /*2aa0*/  LEA R2, R16, R2, 0x17 ;  /* 0x0000000210027211 */ /* 0x000fce00078eb8ff */
.L_x_66:
[----:B------:R-:W-:Y:S05]  /*2ab0*/  BSYNC.RECONVERGENT B2 ;  /* 0x0000000000027941 */ /* 0x000fea0003800200 */
.L_x_63:
[----:B------:R-:W-:Y:S05]  /*2ac0*/  BRA `(.L_x_67) ;  /* 0x0000000000207947 */ /* 0x000fea0003800000 */
.L_x_62:
[----:B------:R-:W-:-:S04]  /*2ad0*/  LOP3.LUT R2, R3, 0x80000000, R2, 0x48, !PT ;  /* 0x8000000003027812 */ /* 0x000fc800078e4802 */
[----:B------:R-:W-:Y:S01]  /*2ae0*/  LOP3.LUT R2, R2, 0x7f800000, RZ, 0xfc, !PT ;  /* 0x7f80000002027812 */ /* 0x000fe200078efcff */
[----:B------:R-:W-:Y:S06]  /*2af0*/  BRA `(.L_x_67) ;  /* 0x0000000000147947 */ /* 0x000fec0003800000 */
.L_x_61:
[----:B------:R-:W-:Y:S01]  /*2b00*/  LOP3.LUT R2, R3, 0x80000000, R2, 0x48, !PT ;  /* 0x8000000003027812 */ /* 0x000fe200078e4802 */
[----:B------:R-:W-:Y:S06]  /*2b10*/  BRA `(.L_x_67) ;  /* 0x00000000000c7947 */ /* 0x000fec0003800000 */
.L_x_60:
[----:B------:R-:W0:Y:S01]  /*2b20*/  MUFU.RSQ R2, -QNAN ;  /* 0xffc0000000027908 */ /* 0x000e220000001400 */
[----:B------:R-:W-:Y:S05]  /*2b30*/  BRA `(.L_x_67) ;  /* 0x0000000000047947 */ /* 0x000fea0003800000 */
.L_x_59:
[----:B------:R-:W-:-:S07]  /*2b40*/  FADD.FTZ R2, R2, R3 ;  /* 0x0000000302027221 */ /* 0x000fce0000010000 */
.L_x_67:
[----:B------:R-:W-:Y:S05]  /*2b50*/  BSYNC.RECONVERGENT B1 ;  /* 0x0000000000017941 */ /* 0x000fea0003800200 */
.L_x_57:
[----:B------:R-:W-:-:S04]  /*2b60*/  IMAD.MOV.U32 R11, RZ, RZ, 0x0 ;  /* 0x00000000ff0b7424 */ /* 0x000fc800078e00ff */
[----:B0-----:R-:W-:Y:S05]  /*2b70*/  RET.REL.NODEC R10 `(buildFrequencyDataKernel) ;  /* 0xffffffd40a207950 */ /* 0x001fea0003c3ffff */
.L_x_68:
        /* <DEDUP_REMOVED lines=16> */
.L_x_71:


//--------------------- .nv.global.init           --------------------------
	.section	.nv.global.init,"aw",@progbits
	.align	4
.nv.global.init:
	.type		__cudart_i2opi_f,@object
	.size		__cudart_i2opi_f,(.L_0 - __cudart_i2opi_f)
__cudart_i2opi_f:
        /*0000*/ 	.byte	0x41, 0x90, 0x43, 0x3c, 0x99, 0x95, 0x62, 0xdb, 0xc0, 0xdd, 0x34, 0xf5, 0xd1, 0x57, 0x27, 0xfc
        /*0010*/ 	.byte	0x29, 0x15, 0x44, 0x4e, 0x6e, 0x83, 0xf9, 0xa2
.L_0:


//--------------------- .nv.shared.reserved.0     --------------------------
	.section	.nv.shared.reserved.0,"aw",@nobits
	.weak		__nv_reservedSMEM_offset_0_alias
	.size		__nv_reservedSMEM_offset_0_alias, 0, 64
	.other		__nv_reservedSMEM_offset_0_alias,@"STO_CUDA_RESERVED_SHARED STV_DEFAULT"
__nv_reservedSMEM_offset_0_alias:
	.zero		0
	.zero		64


//--------------------- .nv.constant0.calculateSlopeKernel --------------------------
	.section	.nv.constant0.calculateSlopeKernel,"a",@progbits
	.sectionflags	@""
	.align	4
.nv.constant0.calculateSlopeKernel:
	.zero		920


//--------------------- .nv.constant0.updateHeightmapKernel --------------------------
	.section	.nv.constant0.updateHeightmapKernel,"a",@progbits
	.sectionflags	@""
	.align	4
.nv.constant0.updateHeightmapKernel:
	.zero		916


//--------------------- .nv.constant0.generateSpectrumKernel --------------------------
	.section	.nv.constant0.generateSpectrumKernel,"a",@progbits
	.sectionflags	@""
	.align	4
.nv.constant0.generateSpectrumKernel:
	.zero		944


//--------------------- .nv.constant0.buildFrequencyDataKernel --------------------------
	.section	.nv.constant0.buildFrequencyDataKernel,"a",@progbits
	.sectionflags	@""
	.align	4
.nv.constant0.buildFrequencyDataKernel:
	.zero		944


//--------------------- SYMBOLS --------------------------

	.type		.nv.reservedSmem.offset0,@object
	.size		.nv.reservedSmem.offset0,0x4
